//
// Generated by NVIDIA NVVM Compiler
//
// Compiler Build ID: CL-36424714
// Cuda compilation tools, release 13.0, V13.0.88
// Based on NVVM 20.0.0
//

.version 9.0
.target sm_100
.address_size 64

.extern .func  (.param .b64 func_retval0) malloc
(
	.param .b64 malloc_param_0
)
;
.extern .func  (.param .b32 func_retval0) vprintf
(
	.param .b64 vprintf_param_0,
	.param .b64 vprintf_param_1
)
;
.extern .func free
(
	.param .b64 free_param_0
)
;
.global .align 1 .b8 $str[19] = {65, 108, 108, 111, 99, 97, 116, 105, 111, 110, 32, 102, 97, 105, 108, 101, 100, 10};

.func  (.param .b32 func_retval0) _Z7qselectPfii(
	.param .b64 _Z7qselectPfii_param_0,
	.param .b32 _Z7qselectPfii_param_1,
	.param .b32 _Z7qselectPfii_param_2
)
{
	.reg .pred 	%p<16>;
	.reg .b32 	%r<52>;
	.reg .b32 	%f<31>;
	.reg .b64 	%rd<32>;

	ld.param.u64 	%rd30, [_Z7qselectPfii_param_0];
	ld.param.u32 	%r42, [_Z7qselectPfii_param_1];
	ld.param.u32 	%r38, [_Z7qselectPfii_param_2];
$L__BB0_1:
	add.s64 	%rd2, %rd30, 8;
$L__BB0_2:
	mov.u32 	%r3, %r42;
	add.s32 	%r4, %r3, -1;
	setp.lt.s32 	%p1, %r3, 2;
	mov.b32 	%r42, 0;
	@%p1 bra 	$L__BB0_23;
	mul.wide.u32 	%rd9, %r4, 4;
	add.s64 	%rd3, %rd30, %rd9;
	add.s32 	%r35, %r3, -2;
	and.b32  	%r5, %r4, 3;
	setp.lt.u32 	%p2, %r35, 3;
	mov.b32 	%r47, 0;
	mov.u32 	%r42, %r47;
	@%p2 bra 	$L__BB0_14;
	and.b32  	%r47, %r4, -4;
	neg.s32 	%r40, %r47;
	mov.b32 	%r42, 0;
	mov.u64 	%rd31, %rd2;
$L__BB0_5:
	ld.f32 	%f1, [%rd31+-8];
	ld.f32 	%f29, [%rd3];
	setp.gt.f32 	%p3, %f1, %f29;
	@%p3 bra 	$L__BB0_7;
	mul.wide.s32 	%rd10, %r42, 4;
	add.s64 	%rd11, %rd30, %rd10;
	ld.f32 	%f15, [%rd11];
	st.f32 	[%rd31+-8], %f15;
	st.f32 	[%rd11], %f1;
	add.s32 	%r42, %r42, 1;
	ld.f32 	%f29, [%rd3];
$L__BB0_7:
	ld.f32 	%f5, [%rd31+-4];
	setp.gt.f32 	%p4, %f5, %f29;
	@%p4 bra 	$L__BB0_9;
	mul.wide.s32 	%rd12, %r42, 4;
	add.s64 	%rd13, %rd30, %rd12;
	ld.f32 	%f16, [%rd13];
	st.f32 	[%rd31+-4], %f16;
	st.f32 	[%rd13], %f5;
	add.s32 	%r42, %r42, 1;
	ld.f32 	%f29, [%rd3];
$L__BB0_9:
	ld.f32 	%f8, [%rd31];
	setp.gt.f32 	%p5, %f8, %f29;
	@%p5 bra 	$L__BB0_11;
	mul.wide.s32 	%rd14, %r42, 4;
	add.s64 	%rd15, %rd30, %rd14;
	ld.f32 	%f17, [%rd15];
	st.f32 	[%rd31], %f17;
	st.f32 	[%rd15], %f8;
	add.s32 	%r42, %r42, 1;
	ld.f32 	%f29, [%rd3];
$L__BB0_11:
	ld.f32 	%f11, [%rd31+4];
	setp.gt.f32 	%p6, %f11, %f29;
	@%p6 bra 	$L__BB0_13;
	mul.wide.s32 	%rd16, %r42, 4;
	add.s64 	%rd17, %rd30, %rd16;
	ld.f32 	%f18, [%rd17];
	st.f32 	[%rd31+4], %f18;
	st.f32 	[%rd17], %f11;
	add.s32 	%r42, %r42, 1;
$L__BB0_13:
	add.s32 	%r40, %r40, 4;
	add.s64 	%rd31, %rd31, 16;
	setp.ne.s32 	%p7, %r40, 0;
	@%p7 bra 	$L__BB0_5;
$L__BB0_14:
	setp.eq.s32 	%p8, %r5, 0;
	@%p8 bra 	$L__BB0_23;
	mul.wide.u32 	%rd18, %r47, 4;
	add.s64 	%rd6, %rd30, %rd18;
	ld.f32 	%f12, [%rd6];
	ld.f32 	%f19, [%rd3];
	setp.gt.f32 	%p9, %f12, %f19;
	@%p9 bra 	$L__BB0_17;
	mul.wide.s32 	%rd19, %r42, 4;
	add.s64 	%rd20, %rd30, %rd19;
	ld.f32 	%f20, [%rd20];
	st.f32 	[%rd6], %f20;
	st.f32 	[%rd20], %f12;
	add.s32 	%r42, %r42, 1;
$L__BB0_17:
	setp.eq.s32 	%p10, %r5, 1;
	@%p10 bra 	$L__BB0_23;
	ld.f32 	%f13, [%rd6+4];
	ld.f32 	%f21, [%rd3];
	setp.gt.f32 	%p11, %f13, %f21;
	@%p11 bra 	$L__BB0_20;
	mul.wide.s32 	%rd21, %r42, 4;
	add.s64 	%rd22, %rd30, %rd21;
	ld.f32 	%f22, [%rd22];
	st.f32 	[%rd6+4], %f22;
	st.f32 	[%rd22], %f13;
	add.s32 	%r42, %r42, 1;
$L__BB0_20:
	setp.eq.s32 	%p12, %r5, 2;
	@%p12 bra 	$L__BB0_23;
	ld.f32 	%f14, [%rd6+8];
	ld.f32 	%f23, [%rd3];
	setp.gt.f32 	%p13, %f14, %f23;
	@%p13 bra 	$L__BB0_23;
	mul.wide.s32 	%rd23, %r42, 4;
	add.s64 	%rd24, %rd30, %rd23;
	ld.f32 	%f24, [%rd24];
	st.f32 	[%rd6+8], %f24;
	st.f32 	[%rd24], %f14;
	add.s32 	%r42, %r42, 1;
$L__BB0_23:
	mul.wide.s32 	%rd25, %r4, 4;
	add.s64 	%rd26, %rd30, %rd25;
	ld.f32 	%f25, [%rd26];
	mul.wide.s32 	%rd27, %r42, 4;
	add.s64 	%rd7, %rd30, %rd27;
	ld.f32 	%f26, [%rd7];
	st.f32 	[%rd26], %f26;
	st.f32 	[%rd7], %f25;
	setp.ne.s32 	%p14, %r38, %r42;
	@%p14 bra 	$L__BB0_25;
	mul.wide.s32 	%rd28, %r38, 4;
	add.s64 	%rd29, %rd30, %rd28;
	ld.f32 	%f27, [%rd29];
	st.param.f32 	[func_retval0], %f27;
	ret;
$L__BB0_25:
	setp.lt.s32 	%p15, %r38, %r42;
	@%p15 bra 	$L__BB0_2;
	sub.s32 	%r28, %r3, %r42;
	sub.s32 	%r38, %r38, %r42;
	mov.u64 	%rd30, %rd7;
	mov.u32 	%r42, %r28;
	bra.uni 	$L__BB0_1;

}
	// .globl	_Z14qselect_kernelPKfPfiii
.visible .entry _Z14qselect_kernelPKfPfiii(
	.param .u64 .ptr .align 1 _Z14qselect_kernelPKfPfiii_param_0,
	.param .u64 .ptr .align 1 _Z14qselect_kernelPKfPfiii_param_1,
	.param .u32 _Z14qselect_kernelPKfPfiii_param_2,
	.param .u32 _Z14qselect_kernelPKfPfiii_param_3,
	.param .u32 _Z14qselect_kernelPKfPfiii_param_4
)
{
	.reg .pred 	%p<15>;
	.reg .b32 	%r<50>;
	.reg .b32 	%f<40>;
	.reg .b64 	%rd<31>;

	ld.param.u64 	%rd11, [_Z14qselect_kernelPKfPfiii_param_0];
	ld.param.u64 	%rd10, [_Z14qselect_kernelPKfPfiii_param_1];
	ld.param.u32 	%r30, [_Z14qselect_kernelPKfPfiii_param_3];
	ld.param.u32 	%r31, [_Z14qselect_kernelPKfPfiii_param_4];
	cvta.to.global.u64 	%rd1, %rd11;
	mov.u32 	%r1, %ntid.x;
	mul.wide.s32 	%rd12, %r31, 4;
	{ // callseq 0, 0
	.param .b64 param0;
	st.param.b64 	[param0], %rd12;
	.param .b64 retval0;
	call.uni (retval0), 
	malloc, 
	(
	param0
	);
	ld.param.b64 	%rd13, [retval0];
	} // callseq 0
	mov.u32 	%r32, %ctaid.x;
	mov.u32 	%r33, %tid.x;
	mad.lo.s32 	%r41, %r32, %r1, %r33;
	setp.ge.u32 	%p1, %r41, %r30;
	@%p1 bra 	$L__BB1_19;
	setp.eq.s64 	%p2, %rd13, 0;
	@%p2 bra 	$L__BB1_21;
	add.s32 	%r3, %r31, -1;
	and.b32  	%r4, %r31, 15;
	add.s32 	%r5, %r4, -1;
	and.b32  	%r6, %r31, 7;
	add.s32 	%r7, %r6, -1;
	and.b32  	%r8, %r31, -16;
	and.b32  	%r9, %r31, 3;
	add.s64 	%rd3, %rd13, 32;
	neg.s32 	%r10, %r8;
	add.s64 	%rd4, %rd1, 32;
	mul.lo.s32 	%r11, %r1, %r1;
	cvta.to.global.u64 	%rd5, %rd10;
$L__BB1_3:
	add.s32 	%r35, %r41, %r31;
	setp.ge.s32 	%p3, %r41, %r35;
	mov.b32 	%r49, 0;
	@%p3 bra 	$L__BB1_16;
	setp.lt.u32 	%p4, %r3, 15;
	mov.b32 	%r46, 0;
	mov.u32 	%r42, %r41;
	mov.u32 	%r43, %r10;
	mov.u64 	%rd30, %rd3;
	@%p4 bra 	$L__BB1_6;
$L__BB1_5:
	.pragma "nounroll";
	mul.wide.s32 	%rd14, %r42, 4;
	add.s64 	%rd15, %rd4, %rd14;
	ld.global.f32 	%f4, [%rd15+-32];
	st.f32 	[%rd30+-32], %f4;
	ld.global.f32 	%f5, [%rd15+-28];
	st.f32 	[%rd30+-28], %f5;
	ld.global.f32 	%f6, [%rd15+-24];
	st.f32 	[%rd30+-24], %f6;
	ld.global.f32 	%f7, [%rd15+-20];
	st.f32 	[%rd30+-20], %f7;
	ld.global.f32 	%f8, [%rd15+-16];
	st.f32 	[%rd30+-16], %f8;
	ld.global.f32 	%f9, [%rd15+-12];
	st.f32 	[%rd30+-12], %f9;
	ld.global.f32 	%f10, [%rd15+-8];
	st.f32 	[%rd30+-8], %f10;
	ld.global.f32 	%f11, [%rd15+-4];
	st.f32 	[%rd30+-4], %f11;
	ld.global.f32 	%f12, [%rd15];
	st.f32 	[%rd30], %f12;
	ld.global.f32 	%f13, [%rd15+4];
	st.f32 	[%rd30+4], %f13;
	ld.global.f32 	%f14, [%rd15+8];
	st.f32 	[%rd30+8], %f14;
	ld.global.f32 	%f15, [%rd15+12];
	st.f32 	[%rd30+12], %f15;
	ld.global.f32 	%f16, [%rd15+16];
	st.f32 	[%rd30+16], %f16;
	ld.global.f32 	%f17, [%rd15+20];
	st.f32 	[%rd30+20], %f17;
	ld.global.f32 	%f18, [%rd15+24];
	st.f32 	[%rd30+24], %f18;
	ld.global.f32 	%f19, [%rd15+28];
	st.f32 	[%rd30+28], %f19;
	add.s64 	%rd30, %rd30, 64;
	add.s32 	%r43, %r43, 16;
	add.s32 	%r42, %r42, 16;
	setp.ne.s32 	%p5, %r43, 0;
	mov.u32 	%r46, %r8;
	@%p5 bra 	$L__BB1_5;
$L__BB1_6:
	setp.eq.s32 	%p6, %r4, 0;
	mov.u32 	%r49, %r31;
	@%p6 bra 	$L__BB1_16;
	setp.lt.u32 	%p7, %r5, 7;
	@%p7 bra 	$L__BB1_9;
	mul.wide.s32 	%rd16, %r42, 4;
	add.s64 	%rd17, %rd1, %rd16;
	ld.global.f32 	%f20, [%rd17];
	mul.wide.u32 	%rd18, %r46, 4;
	add.s64 	%rd19, %rd13, %rd18;
	st.f32 	[%rd19], %f20;
	ld.global.f32 	%f21, [%rd17+4];
	st.f32 	[%rd19+4], %f21;
	ld.global.f32 	%f22, [%rd17+8];
	st.f32 	[%rd19+8], %f22;
	ld.global.f32 	%f23, [%rd17+12];
	st.f32 	[%rd19+12], %f23;
	ld.global.f32 	%f24, [%rd17+16];
	st.f32 	[%rd19+16], %f24;
	ld.global.f32 	%f25, [%rd17+20];
	st.f32 	[%rd19+20], %f25;
	ld.global.f32 	%f26, [%rd17+24];
	st.f32 	[%rd19+24], %f26;
	ld.global.f32 	%f27, [%rd17+28];
	st.f32 	[%rd19+28], %f27;
	add.s32 	%r46, %r46, 8;
	add.s32 	%r42, %r42, 8;
$L__BB1_9:
	setp.eq.s32 	%p8, %r6, 0;
	mov.u32 	%r49, %r31;
	@%p8 bra 	$L__BB1_16;
	setp.lt.u32 	%p9, %r7, 3;
	@%p9 bra 	$L__BB1_12;
	mul.wide.s32 	%rd20, %r42, 4;
	add.s64 	%rd21, %rd1, %rd20;
	ld.global.f32 	%f28, [%rd21];
	mul.wide.u32 	%rd22, %r46, 4;
	add.s64 	%rd23, %rd13, %rd22;
	st.f32 	[%rd23], %f28;
	ld.global.f32 	%f29, [%rd21+4];
	st.f32 	[%rd23+4], %f29;
	ld.global.f32 	%f30, [%rd21+8];
	st.f32 	[%rd23+8], %f30;
	ld.global.f32 	%f31, [%rd21+12];
	st.f32 	[%rd23+12], %f31;
	add.s32 	%r46, %r46, 4;
	add.s32 	%r42, %r42, 4;
$L__BB1_12:
	setp.eq.s32 	%p10, %r9, 0;
	mov.u32 	%r49, %r31;
	@%p10 bra 	$L__BB1_16;
	setp.eq.s32 	%p11, %r9, 1;
	mul.wide.s32 	%rd24, %r42, 4;
	add.s64 	%rd8, %rd1, %rd24;
	ld.global.f32 	%f32, [%rd8];
	mul.wide.u32 	%rd25, %r46, 4;
	add.s64 	%rd9, %rd13, %rd25;
	st.f32 	[%rd9], %f32;
	mov.u32 	%r49, %r31;
	@%p11 bra 	$L__BB1_16;
	setp.eq.s32 	%p12, %r9, 2;
	ld.global.f32 	%f33, [%rd8+4];
	st.f32 	[%rd9+4], %f33;
	mov.u32 	%r49, %r31;
	@%p12 bra 	$L__BB1_16;
	ld.global.f32 	%f34, [%rd8+8];
	st.f32 	[%rd9+8], %f34;
	mov.u32 	%r49, %r31;
$L__BB1_16:
	shr.u32 	%r28, %r49, 1;
	{ // callseq 1, 0
	.param .b64 param0;
	st.param.b64 	[param0], %rd13;
	.param .b32 param1;
	st.param.b32 	[param1], %r49;
	.param .b32 param2;
	st.param.b32 	[param2], %r28;
	.param .b32 retval0;
	call.uni (retval0), 
	_Z7qselectPfii, 
	(
	param0, 
	param1, 
	param2
	);
	ld.param.f32 	%f39, [retval0];
	} // callseq 1
	and.b32  	%r37, %r49, 1;
	setp.eq.b32 	%p13, %r37, 1;
	@%p13 bra 	$L__BB1_18;
	add.s32 	%r38, %r28, -1;
	{ // callseq 2, 0
	.param .b64 param0;
	st.param.b64 	[param0], %rd13;
	.param .b32 param1;
	st.param.b32 	[param1], %r49;
	.param .b32 param2;
	st.param.b32 	[param2], %r38;
	.param .b32 retval0;
	call.uni (retval0), 
	_Z7qselectPfii, 
	(
	param0, 
	param1, 
	param2
	);
	ld.param.f32 	%f36, [retval0];
	} // callseq 2
	add.f32 	%f38, %f39, %f36;
	mul.f32 	%f39, %f38, 0f3F000000;
$L__BB1_18:
	mul.wide.u32 	%rd26, %r41, 4;
	add.s64 	%rd27, %rd5, %rd26;
	st.global.f32 	[%rd27], %f39;
	add.s32 	%r41, %r41, %r11;
	setp.lt.u32 	%p14, %r41, %r30;
	@%p14 bra 	$L__BB1_3;
$L__BB1_19:
	{ // callseq 3, 0
	.param .b64 param0;
	st.param.b64 	[param0], %rd13;
	call.uni 
	free, 
	(
	param0
	);
	} // callseq 3
$L__BB1_20:
	ret;
$L__BB1_21:
	mov.u64 	%rd28, $str;
	cvta.global.u64 	%rd29, %rd28;
	{ // callseq 4, 0
	.param .b64 param0;
	st.param.b64 	[param0], %rd29;
	.param .b64 param1;
	st.param.b64 	[param1], 0;
	.param .b32 retval0;
	call.uni (retval0), 
	vprintf, 
	(
	param0, 
	param1
	);
	ld.param.b32 	%r39, [retval0];
	} // callseq 4
	bra.uni 	$L__BB1_20;

}
	// .globl	_Z13select_kernelPKfPfiii
.visible .entry _Z13select_kernelPKfPfiii(
	.param .u64 .ptr .align 1 _Z13select_kernelPKfPfiii_param_0,
	.param .u64 .ptr .align 1 _Z13select_kernelPKfPfiii_param_1,
	.param .u32 _Z13select_kernelPKfPfiii_param_2,
	.param .u32 _Z13select_kernelPKfPfiii_param_3,
	.param .u32 _Z13select_kernelPKfPfiii_param_4
)
{
	.reg .pred 	%p<57>;
	.reg .b16 	%rs<29>;
	.reg .b32 	%r<171>;
	.reg .b32 	%f<102>;
	.reg .b64 	%rd<106>;

	ld.param.u64 	%rd12, [_Z13select_kernelPKfPfiii_param_0];
	ld.param.u64 	%rd11, [_Z13select_kernelPKfPfiii_param_1];
	ld.param.u32 	%r64, [_Z13select_kernelPKfPfiii_param_3];
	ld.param.u32 	%r65, [_Z13select_kernelPKfPfiii_param_4];
	cvta.to.global.u64 	%rd1, %rd12;
	mov.u32 	%r66, %ntid.x;
	mul.lo.s32 	%r1, %r66, %r66;
	mul.wide.s32 	%rd13, %r65, 4;
	{ // callseq 5, 0
	.param .b64 param0;
	st.param.b64 	[param0], %rd13;
	.param .b64 retval0;
	call.uni (retval0), 
	malloc, 
	(
	param0
	);
	ld.param.b64 	%rd14, [retval0];
	} // callseq 5
	mov.u32 	%r67, %ctaid.x;
	mov.u32 	%r68, %tid.x;
	mad.lo.s32 	%r2, %r67, %r66, %r68;
	setp.ge.u32 	%p1, %r2, %r64;
	@%p1 bra 	$L__BB2_36;
	setp.eq.s64 	%p2, %rd14, 0;
	@%p2 bra 	$L__BB2_38;
	neg.s32 	%r146, %r2;
	add.s32 	%r4, %r65, -1;
	and.b32  	%r5, %r65, 15;
	and.b32  	%r6, %r65, 7;
	cvt.u16.u32 	%rs1, %r2;
	cvt.u16.u32 	%rs17, %r1;
	neg.s16 	%rs4, %rs17;
	and.b32  	%r7, %r65, -16;
	and.b32  	%r8, %r65, 3;
	neg.s32 	%r9, %r7;
	cvta.to.global.u64 	%rd3, %rd11;
	mov.b32 	%r145, 0;
	mov.b16 	%rs25, 0;
	mov.u16 	%rs26, %rs25;
	mov.u32 	%r147, %r2;
$L__BB2_3:
	add.s32 	%r71, %r147, %r65;
	max.s32 	%r13, %r71, %r147;
	add.s32 	%r14, %r13, %r146;
	setp.ge.s32 	%p3, %r147, %r71;
	mov.b32 	%r156, 0;
	@%p3 bra 	$L__BB2_17;
	setp.lt.u32 	%p4, %r4, 15;
	mov.b32 	%r153, 0;
	mov.u32 	%r150, %r147;
	@%p4 bra 	$L__BB2_7;
	add.s64 	%rd105, %rd14, 32;
	mov.u32 	%r150, %r147;
	mov.u32 	%r149, %r9;
$L__BB2_6:
	.pragma "nounroll";
	mul.wide.s32 	%rd15, %r150, 4;
	add.s64 	%rd16, %rd1, %rd15;
	ld.global.f32 	%f4, [%rd16];
	st.f32 	[%rd105+-32], %f4;
	ld.global.f32 	%f5, [%rd16+4];
	st.f32 	[%rd105+-28], %f5;
	ld.global.f32 	%f6, [%rd16+8];
	st.f32 	[%rd105+-24], %f6;
	ld.global.f32 	%f7, [%rd16+12];
	st.f32 	[%rd105+-20], %f7;
	ld.global.f32 	%f8, [%rd16+16];
	st.f32 	[%rd105+-16], %f8;
	ld.global.f32 	%f9, [%rd16+20];
	st.f32 	[%rd105+-12], %f9;
	ld.global.f32 	%f10, [%rd16+24];
	st.f32 	[%rd105+-8], %f10;
	ld.global.f32 	%f11, [%rd16+28];
	st.f32 	[%rd105+-4], %f11;
	ld.global.f32 	%f12, [%rd16+32];
	st.f32 	[%rd105], %f12;
	ld.global.f32 	%f13, [%rd16+36];
	st.f32 	[%rd105+4], %f13;
	ld.global.f32 	%f14, [%rd16+40];
	st.f32 	[%rd105+8], %f14;
	ld.global.f32 	%f15, [%rd16+44];
	st.f32 	[%rd105+12], %f15;
	ld.global.f32 	%f16, [%rd16+48];
	st.f32 	[%rd105+16], %f16;
	ld.global.f32 	%f17, [%rd16+52];
	st.f32 	[%rd105+20], %f17;
	ld.global.f32 	%f18, [%rd16+56];
	st.f32 	[%rd105+24], %f18;
	ld.global.f32 	%f19, [%rd16+60];
	st.f32 	[%rd105+28], %f19;
	add.s64 	%rd105, %rd105, 64;
	add.s32 	%r149, %r149, 16;
	add.s32 	%r150, %r150, 16;
	setp.ne.s32 	%p5, %r149, 0;
	mov.u32 	%r153, %r7;
	@%p5 bra 	$L__BB2_6;
$L__BB2_7:
	setp.eq.s32 	%p6, %r5, 0;
	mov.u32 	%r156, %r65;
	@%p6 bra 	$L__BB2_17;
	add.s32 	%r73, %r5, -1;
	setp.lt.u32 	%p7, %r73, 7;
	@%p7 bra 	$L__BB2_10;
	mul.wide.s32 	%rd17, %r150, 4;
	add.s64 	%rd18, %rd1, %rd17;
	ld.global.f32 	%f20, [%rd18];
	mul.wide.u32 	%rd19, %r153, 4;
	add.s64 	%rd20, %rd14, %rd19;
	st.f32 	[%rd20], %f20;
	ld.global.f32 	%f21, [%rd18+4];
	st.f32 	[%rd20+4], %f21;
	ld.global.f32 	%f22, [%rd18+8];
	st.f32 	[%rd20+8], %f22;
	ld.global.f32 	%f23, [%rd18+12];
	st.f32 	[%rd20+12], %f23;
	ld.global.f32 	%f24, [%rd18+16];
	st.f32 	[%rd20+16], %f24;
	ld.global.f32 	%f25, [%rd18+20];
	st.f32 	[%rd20+20], %f25;
	ld.global.f32 	%f26, [%rd18+24];
	st.f32 	[%rd20+24], %f26;
	ld.global.f32 	%f27, [%rd18+28];
	st.f32 	[%rd20+28], %f27;
	add.s32 	%r153, %r153, 8;
	add.s32 	%r150, %r150, 8;
$L__BB2_10:
	setp.eq.s32 	%p8, %r6, 0;
	mov.u32 	%r156, %r65;
	@%p8 bra 	$L__BB2_17;
	add.s32 	%r74, %r6, -1;
	setp.lt.u32 	%p9, %r74, 3;
	@%p9 bra 	$L__BB2_13;
	mul.wide.s32 	%rd21, %r150, 4;
	add.s64 	%rd22, %rd1, %rd21;
	ld.global.f32 	%f28, [%rd22];
	mul.wide.u32 	%rd23, %r153, 4;
	add.s64 	%rd24, %rd14, %rd23;
	st.f32 	[%rd24], %f28;
	ld.global.f32 	%f29, [%rd22+4];
	st.f32 	[%rd24+4], %f29;
	ld.global.f32 	%f30, [%rd22+8];
	st.f32 	[%rd24+8], %f30;
	ld.global.f32 	%f31, [%rd22+12];
	st.f32 	[%rd24+12], %f31;
	add.s32 	%r153, %r153, 4;
	add.s32 	%r150, %r150, 4;
$L__BB2_13:
	setp.eq.s32 	%p10, %r8, 0;
	mov.u32 	%r156, %r65;
	@%p10 bra 	$L__BB2_17;
	setp.eq.s32 	%p11, %r8, 1;
	mul.wide.s32 	%rd25, %r150, 4;
	add.s64 	%rd7, %rd1, %rd25;
	ld.global.f32 	%f32, [%rd7];
	mul.wide.u32 	%rd26, %r153, 4;
	add.s64 	%rd8, %rd14, %rd26;
	st.f32 	[%rd8], %f32;
	mov.u32 	%r156, %r65;
	@%p11 bra 	$L__BB2_17;
	setp.eq.s32 	%p12, %r8, 2;
	ld.global.f32 	%f33, [%rd7+4];
	st.f32 	[%rd8+4], %f33;
	mov.u32 	%r156, %r65;
	@%p12 bra 	$L__BB2_17;
	ld.global.f32 	%f34, [%rd7+8];
	st.f32 	[%rd8+8], %f34;
	mov.u32 	%r156, %r65;
$L__BB2_17:
	cvt.u16.u32 	%rs20, %r13;
	mad.lo.s16 	%rs7, %rs25, %rs4, %rs20;
	mad.lo.s16 	%rs8, %rs26, %rs4, %rs20;
	mad.lo.s32 	%r76, %r1, %r145, %r2;
	sub.s32 	%r30, %r76, %r13;
	shr.u32 	%r31, %r14, 1;
	mov.b32 	%r157, 0;
	mov.b16 	%rs27, 0;
	mov.u16 	%rs28, %rs27;
$L__BB2_18:
	mov.u32 	%r32, %r157;
	sub.s32 	%r33, %r14, %r32;
	setp.ge.u32 	%p13, %r32, %r156;
	mov.u32 	%r170, %r32;
	@%p13 bra 	$L__BB2_32;
	add.s32 	%r78, %r30, %r32;
	setp.gt.u32 	%p14, %r78, -16;
	mov.u32 	%r162, %r32;
	mov.u32 	%r170, %r32;
	@%p14 bra 	$L__BB2_22;
	and.b32  	%r34, %r33, -16;
	mov.b32 	%r160, 0;
	mov.u32 	%r162, %r32;
	mov.u32 	%r170, %r32;
$L__BB2_21:
	.pragma "nounroll";
	mul.wide.u32 	%rd27, %r162, 4;
	add.s64 	%rd28, %rd14, %rd27;
	ld.f32 	%f35, [%rd28];
	mul.wide.s32 	%rd29, %r170, 4;
	add.s64 	%rd30, %rd14, %rd29;
	ld.f32 	%f36, [%rd30];
	setp.lt.f32 	%p15, %f35, %f36;
	selp.b32 	%r80, %r162, %r170, %p15;
	add.s32 	%r81, %r162, 1;
	ld.f32 	%f37, [%rd28+4];
	mul.wide.s32 	%rd31, %r80, 4;
	add.s64 	%rd32, %rd14, %rd31;
	ld.f32 	%f38, [%rd32];
	setp.lt.f32 	%p16, %f37, %f38;
	selp.b32 	%r82, %r81, %r80, %p16;
	add.s32 	%r83, %r162, 2;
	ld.f32 	%f39, [%rd28+8];
	mul.wide.s32 	%rd33, %r82, 4;
	add.s64 	%rd34, %rd14, %rd33;
	ld.f32 	%f40, [%rd34];
	setp.lt.f32 	%p17, %f39, %f40;
	selp.b32 	%r84, %r83, %r82, %p17;
	add.s32 	%r85, %r162, 3;
	ld.f32 	%f41, [%rd28+12];
	mul.wide.s32 	%rd35, %r84, 4;
	add.s64 	%rd36, %rd14, %rd35;
	ld.f32 	%f42, [%rd36];
	setp.lt.f32 	%p18, %f41, %f42;
	selp.b32 	%r86, %r85, %r84, %p18;
	add.s32 	%r87, %r162, 4;
	ld.f32 	%f43, [%rd28+16];
	mul.wide.s32 	%rd37, %r86, 4;
	add.s64 	%rd38, %rd14, %rd37;
	ld.f32 	%f44, [%rd38];
	setp.lt.f32 	%p19, %f43, %f44;
	selp.b32 	%r88, %r87, %r86, %p19;
	add.s32 	%r89, %r162, 5;
	ld.f32 	%f45, [%rd28+20];
	mul.wide.s32 	%rd39, %r88, 4;
	add.s64 	%rd40, %rd14, %rd39;
	ld.f32 	%f46, [%rd40];
	setp.lt.f32 	%p20, %f45, %f46;
	selp.b32 	%r90, %r89, %r88, %p20;
	add.s32 	%r91, %r162, 6;
	ld.f32 	%f47, [%rd28+24];
	mul.wide.s32 	%rd41, %r90, 4;
	add.s64 	%rd42, %rd14, %rd41;
	ld.f32 	%f48, [%rd42];
	setp.lt.f32 	%p21, %f47, %f48;
	selp.b32 	%r92, %r91, %r90, %p21;
	add.s32 	%r93, %r162, 7;
	ld.f32 	%f49, [%rd28+28];
	mul.wide.s32 	%rd43, %r92, 4;
	add.s64 	%rd44, %rd14, %rd43;
	ld.f32 	%f50, [%rd44];
	setp.lt.f32 	%p22, %f49, %f50;
	selp.b32 	%r94, %r93, %r92, %p22;
	add.s32 	%r95, %r162, 8;
	ld.f32 	%f51, [%rd28+32];
	mul.wide.s32 	%rd45, %r94, 4;
	add.s64 	%rd46, %rd14, %rd45;
	ld.f32 	%f52, [%rd46];
	setp.lt.f32 	%p23, %f51, %f52;
	selp.b32 	%r96, %r95, %r94, %p23;
	add.s32 	%r97, %r162, 9;
	ld.f32 	%f53, [%rd28+36];
	mul.wide.s32 	%rd47, %r96, 4;
	add.s64 	%rd48, %rd14, %rd47;
	ld.f32 	%f54, [%rd48];
	setp.lt.f32 	%p24, %f53, %f54;
	selp.b32 	%r98, %r97, %r96, %p24;
	add.s32 	%r99, %r162, 10;
	ld.f32 	%f55, [%rd28+40];
	mul.wide.s32 	%rd49, %r98, 4;
	add.s64 	%rd50, %rd14, %rd49;
	ld.f32 	%f56, [%rd50];
	setp.lt.f32 	%p25, %f55, %f56;
	selp.b32 	%r100, %r99, %r98, %p25;
	add.s32 	%r101, %r162, 11;
	ld.f32 	%f57, [%rd28+44];
	mul.wide.s32 	%rd51, %r100, 4;
	add.s64 	%rd52, %rd14, %rd51;
	ld.f32 	%f58, [%rd52];
	setp.lt.f32 	%p26, %f57, %f58;
	selp.b32 	%r102, %r101, %r100, %p26;
	add.s32 	%r103, %r162, 12;
	ld.f32 	%f59, [%rd28+48];
	mul.wide.s32 	%rd53, %r102, 4;
	add.s64 	%rd54, %rd14, %rd53;
	ld.f32 	%f60, [%rd54];
	setp.lt.f32 	%p27, %f59, %f60;
	selp.b32 	%r104, %r103, %r102, %p27;
	add.s32 	%r105, %r162, 13;
	ld.f32 	%f61, [%rd28+52];
	mul.wide.s32 	%rd55, %r104, 4;
	add.s64 	%rd56, %rd14, %rd55;
	ld.f32 	%f62, [%rd56];
	setp.lt.f32 	%p28, %f61, %f62;
	selp.b32 	%r106, %r105, %r104, %p28;
	add.s32 	%r107, %r162, 14;
	ld.f32 	%f63, [%rd28+56];
	mul.wide.s32 	%rd57, %r106, 4;
	add.s64 	%rd58, %rd14, %rd57;
	ld.f32 	%f64, [%rd58];
	setp.lt.f32 	%p29, %f63, %f64;
	selp.b32 	%r108, %r107, %r106, %p29;
	add.s32 	%r109, %r162, 15;
	ld.f32 	%f65, [%rd28+60];
	mul.wide.s32 	%rd59, %r108, 4;
	add.s64 	%rd60, %rd14, %rd59;
	ld.f32 	%f66, [%rd60];
	setp.lt.f32 	%p30, %f65, %f66;
	selp.b32 	%r170, %r109, %r108, %p30;
	add.s32 	%r162, %r162, 16;
	add.s32 	%r160, %r160, 16;
	setp.ne.s32 	%p31, %r160, %r34;
	@%p31 bra 	$L__BB2_21;
$L__BB2_22:
	and.b32  	%r110, %r33, 15;
	setp.eq.s32 	%p32, %r110, 0;
	@%p32 bra 	$L__BB2_32;
	add.s16 	%rs21, %rs28, %rs1;
	sub.s16 	%rs22, %rs8, %rs21;
	cvt.u32.u16 	%r112, %rs22;
	and.b32  	%r44, %r112, 15;
	add.s32 	%r113, %r44, -1;
	setp.lt.u32 	%p33, %r113, 7;
	@%p33 bra 	$L__BB2_25;
	mul.wide.u32 	%rd61, %r162, 4;
	add.s64 	%rd62, %rd14, %rd61;
	ld.f32 	%f67, [%rd62];
	mul.wide.s32 	%rd63, %r170, 4;
	add.s64 	%rd64, %rd14, %rd63;
	ld.f32 	%f68, [%rd64];
	setp.lt.f32 	%p34, %f67, %f68;
	selp.b32 	%r114, %r162, %r170, %p34;
	add.s32 	%r115, %r162, 1;
	ld.f32 	%f69, [%rd62+4];
	mul.wide.s32 	%rd65, %r114, 4;
	add.s64 	%rd66, %rd14, %rd65;
	ld.f32 	%f70, [%rd66];
	setp.lt.f32 	%p35, %f69, %f70;
	selp.b32 	%r116, %r115, %r114, %p35;
	add.s32 	%r117, %r162, 2;
	ld.f32 	%f71, [%rd62+8];
	mul.wide.s32 	%rd67, %r116, 4;
	add.s64 	%rd68, %rd14, %rd67;
	ld.f32 	%f72, [%rd68];
	setp.lt.f32 	%p36, %f71, %f72;
	selp.b32 	%r118, %r117, %r116, %p36;
	add.s32 	%r119, %r162, 3;
	ld.f32 	%f73, [%rd62+12];
	mul.wide.s32 	%rd69, %r118, 4;
	add.s64 	%rd70, %rd14, %rd69;
	ld.f32 	%f74, [%rd70];
	setp.lt.f32 	%p37, %f73, %f74;
	selp.b32 	%r120, %r119, %r118, %p37;
	add.s32 	%r121, %r162, 4;
	ld.f32 	%f75, [%rd62+16];
	mul.wide.s32 	%rd71, %r120, 4;
	add.s64 	%rd72, %rd14, %rd71;
	ld.f32 	%f76, [%rd72];
	setp.lt.f32 	%p38, %f75, %f76;
	selp.b32 	%r122, %r121, %r120, %p38;
	add.s32 	%r123, %r162, 5;
	ld.f32 	%f77, [%rd62+20];
	mul.wide.s32 	%rd73, %r122, 4;
	add.s64 	%rd74, %rd14, %rd73;
	ld.f32 	%f78, [%rd74];
	setp.lt.f32 	%p39, %f77, %f78;
	selp.b32 	%r124, %r123, %r122, %p39;
	add.s32 	%r125, %r162, 6;
	ld.f32 	%f79, [%rd62+24];
	mul.wide.s32 	%rd75, %r124, 4;
	add.s64 	%rd76, %rd14, %rd75;
	ld.f32 	%f80, [%rd76];
	setp.lt.f32 	%p40, %f79, %f80;
	selp.b32 	%r126, %r125, %r124, %p40;
	add.s32 	%r127, %r162, 7;
	ld.f32 	%f81, [%rd62+28];
	mul.wide.s32 	%rd77, %r126, 4;
	add.s64 	%rd78, %rd14, %rd77;
	ld.f32 	%f82, [%rd78];
	setp.lt.f32 	%p41, %f81, %f82;
	selp.b32 	%r170, %r127, %r126, %p41;
	add.s32 	%r162, %r162, 8;
$L__BB2_25:
	and.b32  	%r128, %r44, 7;
	setp.eq.s32 	%p42, %r128, 0;
	@%p42 bra 	$L__BB2_32;
	add.s16 	%rs23, %rs27, %rs1;
	sub.s16 	%rs24, %rs7, %rs23;
	cvt.u32.u16 	%r130, %rs24;
	and.b32  	%r131, %r130, 7;
	and.b32  	%r50, %r130, 3;
	add.s32 	%r132, %r131, -1;
	setp.lt.u32 	%p43, %r132, 3;
	@%p43 bra 	$L__BB2_28;
	mul.wide.u32 	%rd79, %r162, 4;
	add.s64 	%rd80, %rd14, %rd79;
	ld.f32 	%f83, [%rd80];
	mul.wide.s32 	%rd81, %r170, 4;
	add.s64 	%rd82, %rd14, %rd81;
	ld.f32 	%f84, [%rd82];
	setp.lt.f32 	%p44, %f83, %f84;
	selp.b32 	%r133, %r162, %r170, %p44;
	add.s32 	%r134, %r162, 1;
	ld.f32 	%f85, [%rd80+4];
	mul.wide.s32 	%rd83, %r133, 4;
	add.s64 	%rd84, %rd14, %rd83;
	ld.f32 	%f86, [%rd84];
	setp.lt.f32 	%p45, %f85, %f86;
	selp.b32 	%r135, %r134, %r133, %p45;
	add.s32 	%r136, %r162, 2;
	ld.f32 	%f87, [%rd80+8];
	mul.wide.s32 	%rd85, %r135, 4;
	add.s64 	%rd86, %rd14, %rd85;
	ld.f32 	%f88, [%rd86];
	setp.lt.f32 	%p46, %f87, %f88;
	selp.b32 	%r137, %r136, %r135, %p46;
	add.s32 	%r138, %r162, 3;
	ld.f32 	%f89, [%rd80+12];
	mul.wide.s32 	%rd87, %r137, 4;
	add.s64 	%rd88, %rd14, %rd87;
	ld.f32 	%f90, [%rd88];
	setp.lt.f32 	%p47, %f89, %f90;
	selp.b32 	%r170, %r138, %r137, %p47;
	add.s32 	%r162, %r162, 4;
$L__BB2_28:
	setp.eq.s32 	%p48, %r50, 0;
	@%p48 bra 	$L__BB2_32;
	mul.wide.u32 	%rd89, %r162, 4;
	add.s64 	%rd9, %rd14, %rd89;
	ld.f32 	%f91, [%rd9];
	mul.wide.s32 	%rd90, %r170, 4;
	add.s64 	%rd91, %rd14, %rd90;
	ld.f32 	%f92, [%rd91];
	setp.lt.f32 	%p49, %f91, %f92;
	selp.b32 	%r170, %r162, %r170, %p49;
	setp.eq.s32 	%p50, %r50, 1;
	@%p50 bra 	$L__BB2_32;
	add.s32 	%r139, %r162, 1;
	ld.f32 	%f93, [%rd9+4];
	mul.wide.s32 	%rd92, %r170, 4;
	add.s64 	%rd93, %rd14, %rd92;
	ld.f32 	%f94, [%rd93];
	setp.lt.f32 	%p51, %f93, %f94;
	selp.b32 	%r170, %r139, %r170, %p51;
	setp.eq.s32 	%p52, %r50, 2;
	@%p52 bra 	$L__BB2_32;
	add.s32 	%r140, %r162, 2;
	ld.f32 	%f95, [%rd9+8];
	mul.wide.s32 	%rd94, %r170, 4;
	add.s64 	%rd95, %rd14, %rd94;
	ld.f32 	%f96, [%rd95];
	setp.lt.f32 	%p53, %f95, %f96;
	selp.b32 	%r170, %r140, %r170, %p53;
$L__BB2_32:
	mul.wide.u32 	%rd96, %r32, 4;
	add.s64 	%rd97, %rd14, %rd96;
	ld.f32 	%f97, [%rd97];
	mul.wide.s32 	%rd98, %r170, 4;
	add.s64 	%rd99, %rd14, %rd98;
	ld.f32 	%f98, [%rd99];
	st.f32 	[%rd97], %f98;
	st.f32 	[%rd99], %f97;
	add.s32 	%r157, %r32, 1;
	setp.ne.s32 	%p54, %r32, %r31;
	add.s16 	%rs28, %rs28, 1;
	add.s16 	%rs27, %rs27, 1;
	@%p54 bra 	$L__BB2_18;
	shr.u32 	%r141, %r156, 1;
	mul.wide.u32 	%rd100, %r141, 4;
	add.s64 	%rd10, %rd14, %rd100;
	ld.f32 	%f101, [%rd10];
	and.b32  	%r142, %r156, 1;
	setp.eq.b32 	%p55, %r142, 1;
	@%p55 bra 	$L__BB2_35;
	ld.f32 	%f99, [%rd10+-4];
	add.f32 	%f100, %f101, %f99;
	mul.f32 	%f101, %f100, 0f3F000000;
$L__BB2_35:
	mul.wide.u32 	%rd101, %r147, 4;
	add.s64 	%rd102, %rd3, %rd101;
	st.global.f32 	[%rd102], %f101;
	add.s32 	%r147, %r147, %r1;
	setp.lt.u32 	%p56, %r147, %r64;
	sub.s32 	%r146, %r146, %r1;
	add.s32 	%r145, %r145, 1;
	add.s16 	%rs26, %rs26, 1;
	add.s16 	%rs25, %rs25, 1;
	@%p56 bra 	$L__BB2_3;
$L__BB2_36:
	{ // callseq 6, 0
	.param .b64 param0;
	st.param.b64 	[param0], %rd14;
	call.uni 
	free, 
	(
	param0
	);
	} // callseq 6
$L__BB2_37:
	ret;
$L__BB2_38:
	mov.u64 	%rd103, $str;
	cvta.global.u64 	%rd104, %rd103;
	{ // callseq 7, 0
	.param .b64 param0;
	st.param.b64 	[param0], %rd104;
	.param .b64 param1;
	st.param.b64 	[param1], 0;
	.param .b32 retval0;
	call.uni (retval0), 
	vprintf, 
	(
	param0, 
	param1
	);
	ld.param.b32 	%r143, [retval0];
	} // callseq 7
	bra.uni 	$L__BB2_37;

}


// ===== COMPILED SASS (sm_100) =====

	.target	sm_100

	.elftype	@"ET_EXEC"


//--------------------- .note.nv.tkinfo           --------------------------
	.section	.note.nv.tkinfo,"",@"SHT_NOTE"
	.sectionflags	@"SHF_NOTE_NV_TKINFO"
	.tkinfo
        /*0018*/ 	.word	0x00000002
        /*0030*/ 	.string	""
        /*0030*/ 	.string	"ptxas"
        /*0030*/ 	.string	"Cuda compilation tools, release 13.0, V13.0.88"
        /*0030*/ 	.string	"Build cuda_13.0.r13.0/compiler.36424714_0"
        /*0030*/ 	.string	"-arch sm_100 -m 64 "



//--------------------- .note.nv.cuinfo           --------------------------
	.section	.note.nv.cuinfo,"",@"SHT_NOTE"
	.sectionflags	@"SHF_NOTE_NV_CUINFO"
        /*0018*/ 	.short	0x0002
        /*001a*/ 	.short	0x0064
        /*001c*/ 	.short	0x0082
	.zero		2


//--------------------- .nv.info                  --------------------------
	.section	.nv.info,"",@"SHT_CUDA_INFO"
	.align	4


	//----- nvinfo : EIATTR_REGCOUNT
	.align		4
        /*0000*/ 	.byte	0x04, 0x2f
        /*0002*/ 	.short	(.L_2 - .L_1)
	.align		4
.L_1:
        /*0004*/ 	.word	index@(_Z14qselect_kernelPKfPfiii)
        /*0008*/ 	.word	0x00000030


	//----- nvinfo : EIATTR_FRAME_SIZE
	.align		4
.L_2:
        /*000c*/ 	.byte	0x04, 0x11
        /*000e*/ 	.short	(.L_4 - .L_3)
	.align		4
.L_3:
        /*0010*/ 	.word	index@($_Z14qselect_kernelPKfPfiii$_Z7qselectPfii)
        /*0014*/ 	.word	0x00000000


	//----- nvinfo : EIATTR_FRAME_SIZE
	.align		4
.L_4:
        /*0018*/ 	.byte	0x04, 0x11
        /*001a*/ 	.short	(.L_6 - .L_5)
	.align		4
.L_5:
        /*001c*/ 	.word	index@(_Z14qselect_kernelPKfPfiii)
        /*0020*/ 	.word	0x00000000


	//----- nvinfo : EIATTR_REGCOUNT
	.align		4
.L_6:
        /*0024*/ 	.byte	0x04, 0x2f
        /*0026*/ 	.short	(.L_8 - .L_7)
	.align		4
.L_7:
        /*0028*/ 	.word	index@(_Z13select_kernelPKfPfiii)
        /*002c*/ 	.word	0x00000020


	//----- nvinfo : EIATTR_FRAME_SIZE
	.align		4
.L_8:
        /*0030*/ 	.byte	0x04, 0x11
        /*0032*/ 	.short	(.L_10 - .L_9)
	.align		4
.L_9:
        /*0034*/ 	.word	index@(_Z13select_kernelPKfPfiii)
        /*0038*/ 	.word	0x00000000


	//----- nvinfo : EIATTR_MIN_STACK_SIZE
	.align		4
.L_10:
        /*003c*/ 	.byte	0x04, 0x12
        /*003e*/ 	.short	(.L_12 - .L_11)
	.align		4
.L_11:
        /*0040*/ 	.word	index@(_Z13select_kernelPKfPfiii)
        /*0044*/ 	.word	0x00000000


	//----- nvinfo : EIATTR_MIN_STACK_SIZE
	.align		4
.L_12:
        /*0048*/ 	.byte	0x04, 0x12
        /*004a*/ 	.short	(.L_14 - .L_13)
	.align		4
.L_13:
        /*004c*/ 	.word	index@(_Z14qselect_kernelPKfPfiii)
        /*0050*/ 	.word	0x00000000
.L_14:


//--------------------- .nv.compat                --------------------------
	.section	.nv.compat,"",@"SHT_CUDA_COMPAT_INFO"
	.align	4
        /*0000*/ 	.byte	0x02, 0x09, 0x00, 0x00, 0x02, 0x02, 0x01, 0x00, 0x02, 0x05, 0x05, 0x00, 0x03, 0x07, 0x01, 0x01
        /*0010*/ 	.byte	0x02, 0x03, 0x00, 0x00, 0x02, 0x06, 0x01, 0x00, 0x04, 0x0b, 0x08, 0x00, 0x09, 0x00, 0x00, 0x00
        /*0020*/ 	.byte	0x00, 0x00, 0x00, 0x00


//--------------------- .nv.info._Z13select_kernelPKfPfiii --------------------------
	.section	.nv.info._Z13select_kernelPKfPfiii,"",@"SHT_CUDA_INFO"
	.sectionflags	@""
	.align	4


	//----- nvinfo : EIATTR_CUDA_API_VERSION
	.align		4
        /*0000*/ 	.byte	0x04, 0x37
        /*0002*/ 	.short	(.L_16 - .L_15)
.L_15:
        /*0004*/ 	.word	0x00000082


	//----- nvinfo : EIATTR_KPARAM_INFO
	.align		4
.L_16:
        /*0008*/ 	.byte	0x04, 0x17
        /*000a*/ 	.short	(.L_18 - .L_17)
.L_17:
        /*000c*/ 	.word	0x00000000
        /*0010*/ 	.short	0x0004
        /*0012*/ 	.short	0x0018
        /*0014*/ 	.byte	0x00, 0xf0, 0x11, 0x00


	//----- nvinfo : EIATTR_KPARAM_INFO
	.align		4
.L_18:
        /*0018*/ 	.byte	0x04, 0x17
        /*001a*/ 	.short	(.L_20 - .L_19)
.L_19:
        /*001c*/ 	.word	0x00000000
        /*0020*/ 	.short	0x0003
        /*0022*/ 	.short	0x0014
        /*0024*/ 	.byte	0x00, 0xf0, 0x11, 0x00


	//----- nvinfo : EIATTR_KPARAM_INFO
	.align		4
.L_20:
        /*0028*/ 	.byte	0x04, 0x17
        /*002a*/ 	.short	(.L_22 - .L_21)
.L_21:
        /*002c*/ 	.word	0x00000000
        /*0030*/ 	.short	0x0002
        /*0032*/ 	.short	0x0010
        /*0034*/ 	.byte	0x00, 0xf0, 0x11, 0x00


	//----- nvinfo : EIATTR_KPARAM_INFO
	.align		4
.L_22:
        /*0038*/ 	.byte	0x04, 0x17
        /*003a*/ 	.short	(.L_24 - .L_23)
.L_23:
        /*003c*/ 	.word	0x00000000
        /*0040*/ 	.short	0x0001
        /*0042*/ 	.short	0x0008
        /*0044*/ 	.byte	0x00, 0xf5, 0x21, 0x00


	//----- nvinfo : EIATTR_KPARAM_INFO
	.align		4
.L_24:
        /*0048*/ 	.byte	0x04, 0x17
        /*004a*/ 	.short	(.L_26 - .L_25)
.L_25:
        /*004c*/ 	.word	0x00000000
        /*0050*/ 	.short	0x0000
        /*0052*/ 	.short	0x0000
        /*0054*/ 	.byte	0x00, 0xf5, 0x21, 0x00


	//----- nvinfo : EIATTR_SPARSE_MMA_MASK
	.align		4
.L_26:
        /*0058*/ 	.byte	0x03, 0x50
        /*005a*/ 	.short	0x0000


	//----- nvinfo : EIATTR_MAXREG_COUNT
	.align		4
        /*005c*/ 	.byte	0x03, 0x1b
        /*005e*/ 	.short	0x00ff


	//----- nvinfo : EIATTR_EXTERNS
	.align		4
        /*0060*/ 	.byte	0x04, 0x0f
        /*0062*/ 	.short	(.L_28 - .L_27)


	//   ....[0]....
	.align		4
.L_27:
        /*0064*/ 	.word	index@(malloc)


	//   ....[1]....
	.align		4
        /*0068*/ 	.word	index@(vprintf)


	//   ....[2]....
	.align		4
        /*006c*/ 	.word	index@(free)


	//----- nvinfo : EIATTR_MERCURY_ISA_VERSION
	.align		4
.L_28:
        /*0070*/ 	.byte	0x03, 0x5f
        /*0072*/ 	.short	0x0101


	//----- nvinfo : EIATTR_VRC_CTA_INIT_COUNT
	.align		4
        /*0074*/ 	.byte	0x02, 0x4a
	.zero		1
	.zero		1


	//----- nvinfo : EIATTR_SYSCALL_OFFSETS
	.align		4
        /*0078*/ 	.byte	0x04, 0x46
        /*007a*/ 	.short	(.L_30 - .L_29)


	//   ....[0]....
.L_29:
        /*007c*/ 	.word	0x000000c0


	//   ....[1]....
        /*0080*/ 	.word	0x00001df0


	//   ....[2]....
        /*0084*/ 	.word	0x00001e80


	//----- nvinfo : EIATTR_EXIT_INSTR_OFFSETS
	.align		4
.L_30:
        /*0088*/ 	.byte	0x04, 0x1c
        /*008a*/ 	.short	(.L_32 - .L_31)


	//   ....[0]....
.L_31:
        /*008c*/ 	.word	0x00001e00


	//   ....[1]....
        /*0090*/ 	.word	0x00001e90


	//----- nvinfo : EIATTR_CRS_STACK_SIZE
	.align		4
.L_32:
        /*0094*/ 	.byte	0x04, 0x1e
        /*0096*/ 	.short	(.L_34 - .L_33)
.L_33:
        /*0098*/ 	.word	0x00000000


	//----- nvinfo : EIATTR_CBANK_PARAM_SIZE
	.align		4
.L_34:
        /*009c*/ 	.byte	0x03, 0x19
        /*009e*/ 	.short	0x001c


	//----- nvinfo : EIATTR_PARAM_CBANK
	.align		4
        /*00a0*/ 	.byte	0x04, 0x0a
        /*00a2*/ 	.short	(.L_36 - .L_35)
	.align		4
.L_35:
        /*00a4*/ 	.word	index@(.nv.constant0._Z13select_kernelPKfPfiii)
        /*00a8*/ 	.short	0x0380
        /*00aa*/ 	.short	0x001c


	//----- nvinfo : EIATTR_SW_WAR
	.align		4
.L_36:
        /*00ac*/ 	.byte	0x04, 0x36
        /*00ae*/ 	.short	(.L_38 - .L_37)
.L_37:
        /*00b0*/ 	.word	0x00000008
.L_38:


//--------------------- .nv.info._Z14qselect_kernelPKfPfiii --------------------------
	.section	.nv.info._Z14qselect_kernelPKfPfiii,"",@"SHT_CUDA_INFO"
	.sectionflags	@""
	.align	4


	//----- nvinfo : EIATTR_CUDA_API_VERSION
	.align		4
        /*0000*/ 	.byte	0x04, 0x37
        /*0002*/ 	.short	(.L_40 - .L_39)
.L_39:
        /*0004*/ 	.word	0x00000082


	//----- nvinfo : EIATTR_KPARAM_INFO
	.align		4
.L_40:
        /*0008*/ 	.byte	0x04, 0x17
        /*000a*/ 	.short	(.L_42 - .L_41)
.L_41:
        /*000c*/ 	.word	0x00000000
        /*0010*/ 	.short	0x0004
        /*0012*/ 	.short	0x0018
        /*0014*/ 	.byte	0x00, 0xf0, 0x11, 0x00


	//----- nvinfo : EIATTR_KPARAM_INFO
	.align		4
.L_42:
        /*0018*/ 	.byte	0x04, 0x17
        /*001a*/ 	.short	(.L_44 - .L_43)
.L_43:
        /*001c*/ 	.word	0x00000000
        /*0020*/ 	.short	0x0003
        /*0022*/ 	.short	0x0014
        /*0024*/ 	.byte	0x00, 0xf0, 0x11, 0x00


	//----- nvinfo : EIATTR_KPARAM_INFO
	.align		4
.L_44:
        /*0028*/ 	.byte	0x04, 0x17
        /*002a*/ 	.short	(.L_46 - .L_45)
.L_45:
        /*002c*/ 	.word	0x00000000
        /*0030*/ 	.short	0x0002
        /*0032*/ 	.short	0x0010
        /*0034*/ 	.byte	0x00, 0xf0, 0x11, 0x00


	//----- nvinfo : EIATTR_KPARAM_INFO
	.align		4
.L_46:
        /*0038*/ 	.byte	0x04, 0x17
        /*003a*/ 	.short	(.L_48 - .L_47)
.L_47:
        /*003c*/ 	.word	0x00000000
        /*0040*/ 	.short	0x0001
        /*0042*/ 	.short	0x0008
        /*0044*/ 	.byte	0x00, 0xf5, 0x21, 0x00


	//----- nvinfo : EIATTR_KPARAM_INFO
	.align		4
.L_48:
        /*0048*/ 	.byte	0x04, 0x17
        /*004a*/ 	.short	(.L_50 - .L_49)
.L_49:
        /*004c*/ 	.word	0x00000000
        /*0050*/ 	.short	0x0000
        /*0052*/ 	.short	0x0000
        /*0054*/ 	.byte	0x00, 0xf5, 0x21, 0x00


	//----- nvinfo : EIATTR_SPARSE_MMA_MASK
	.align		4
.L_50:
        /*0058*/ 	.byte	0x03, 0x50
        /*005a*/ 	.short	0x0000


	//----- nvinfo : EIATTR_MAXREG_COUNT
	.align		4
        /*005c*/ 	.byte	0x03, 0x1b
        /*005e*/ 	.short	0x00ff


	//----- nvinfo : EIATTR_EXTERNS
	.align		4
        /*0060*/ 	.byte	0x04, 0x0f
        /*0062*/ 	.short	(.L_52 - .L_51)


	//   ....[0]....
	.align		4
.L_51:
        /*0064*/ 	.word	index@(malloc)


	//   ....[1]....
	.align		4
        /*0068*/ 	.word	index@(vprintf)


	//   ....[2]....
	.align		4
        /*006c*/ 	.word	index@(free)


	//----- nvinfo : EIATTR_MERCURY_ISA_VERSION
	.align		4
.L_52:
        /*0070*/ 	.byte	0x03, 0x5f
        /*0072*/ 	.short	0x0101


	//----- nvinfo : EIATTR_VRC_CTA_INIT_COUNT
	.align		4
        /*0074*/ 	.byte	0x02, 0x4a
	.zero		1
	.zero		1


	//----- nvinfo : EIATTR_SYSCALL_OFFSETS
	.align		4
        /*0078*/ 	.byte	0x04, 0x46
        /*007a*/ 	.short	(.L_54 - .L_53)


	//   ....[0]....
.L_53:
        /*007c*/ 	.word	0x000000c0


	//   ....[1]....
        /*0080*/ 	.word	0x00000d50


	//   ....[2]....
        /*0084*/ 	.word	0x00000de0


	//----- nvinfo : EIATTR_EXIT_INSTR_OFFSETS
	.align		4
.L_54:
        /*0088*/ 	.byte	0x04, 0x1c
        /*008a*/ 	.short	(.L_56 - .L_55)


	//   ....[0]....
.L_55:
        /*008c*/ 	.word	0x00000d60


	//   ....[1]....
        /*0090*/ 	.word	0x00000df0


	//----- nvinfo : EIATTR_CRS_STACK_SIZE
	.align		4
.L_56:
        /*0094*/ 	.byte	0x04, 0x1e
        /*0096*/ 	.short	(.L_58 - .L_57)
.L_57:
        /*0098*/ 	.word	0x00000000


	//----- nvinfo : EIATTR_CBANK_PARAM_SIZE
	.align		4
.L_58:
        /*009c*/ 	.byte	0x03, 0x19
        /*009e*/ 	.short	0x001c


	//----- nvinfo : EIATTR_PARAM_CBANK
	.align		4
        /*00a0*/ 	.byte	0x04, 0x0a
        /*00a2*/ 	.short	(.L_60 - .L_59)
	.align		4
.L_59:
        /*00a4*/ 	.word	index@(.nv.constant0._Z14qselect_kernelPKfPfiii)
        /*00a8*/ 	.short	0x0380
        /*00aa*/ 	.short	0x001c


	//----- nvinfo : EIATTR_SW_WAR
	.align		4
.L_60:
        /*00ac*/ 	.byte	0x04, 0x36
        /*00ae*/ 	.short	(.L_62 - .L_61)
.L_61:
        /*00b0*/ 	.word	0x00000008
.L_62:


//--------------------- .nv.callgraph             --------------------------
	.section	.nv.callgraph,"",@"SHT_CUDA_CALLGRAPH"
	.align	4
	.sectionentsize	8
	.align		4
        /*0000*/ 	.word	0x00000000
	.align		4
        /*0004*/ 	.word	0xffffffff
	.align		4
        /*0008*/ 	.word	index@(_Z13select_kernelPKfPfiii)
	.align		4
        /*000c*/ 	.word	index@(vprintf)
	.align		4
        /*0010*/ 	.word	index@(_Z13select_kernelPKfPfiii)
	.align		4
        /*0014*/ 	.word	index@(free)
	.align		4
        /*0018*/ 	.word	index@(_Z13select_kernelPKfPfiii)
	.align		4
        /*001c*/ 	.word	index@(malloc)
	.align		4
        /*0020*/ 	.word	index@(_Z14qselect_kernelPKfPfiii)
	.align		4
        /*0024*/ 	.word	index@(vprintf)
	.align		4
        /*0028*/ 	.word	index@(_Z14qselect_kernelPKfPfiii)
	.align		4
        /*002c*/ 	.word	index@(free)
	.align		4
        /*0030*/ 	.word	index@(_Z14qselect_kernelPKfPfiii)
	.align		4
        /*0034*/ 	.word	index@(malloc)
	.align		4
        /*0038*/ 	.word	0x00000000
	.align		4
        /*003c*/ 	.word	0xfffffffe
	.align		4
        /*0040*/ 	.word	0x00000000
	.align		4
        /*0044*/ 	.word	0xfffffffd
	.align		4
        /*0048*/ 	.word	0x00000000
	.align		4
        /*004c*/ 	.word	0xfffffffc


//--------------------- .nv.constant4             --------------------------
	.section	.nv.constant4,"a",@progbits
	.align	8
	.align		8
.nv.constant4:
        /*0000*/ 	.dword	malloc
	.align		8
        /*0008*/ 	.dword	vprintf
	.align		8
        /*0010*/ 	.dword	free
	.align		8
        /*0018*/ 	.dword	$str


//--------------------- .text._Z13select_kernelPKfPfiii --------------------------
	.section	.text._Z13select_kernelPKfPfiii,"ax",@progbits
	.align	128
        .global         _Z13select_kernelPKfPfiii
        .type           _Z13select_kernelPKfPfiii,@function
        .size           _Z13select_kernelPKfPfiii,(.L_x_55 - _Z13select_kernelPKfPfiii)
        .other          _Z13select_kernelPKfPfiii,@"STO_CUDA_ENTRY STV_DEFAULT"
_Z13select_kernelPKfPfiii:
.text._Z13select_kernelPKfPfiii:
[----:B------:R-:W0:Y:S01]  /*0000*/  LDC R1, c[0x0][0x37c] ;  /* 0x0000df00ff017b82 */ /* 0x000e220000000800 */
[----:B------:R-:W1:Y:S01]  /*0010*/  LDCU UR4, c[0x0][0x398] ;  /* 0x00007300ff0477ac */ /* 0x000e620008000800 */
[----:B------:R-:W-:-:S06]  /*0020*/  MOV R0, 0x0 ;  /* 0x0000000000007802 */ /* 0x000fcc0000000f00 */
[----:B------:R-:W2:Y:S08]  /*0030*/  LDC R16, c[0x0][0x360] ;  /* 0x0000d800ff107b82 */ /* 0x000eb00000000800 */
[----:B------:R3:W4:Y:S01]  /*0040*/  LDC.64 R2, c[0x4][R0] ;  /* 0x0100000000027b82 */ /* 0x0007220000000a00 */
[----:B-1----:R-:W-:-:S06]  /*0050*/  UIMAD.WIDE UR4, UR4, 0x4, URZ ;  /* 0x00000004040478a5 */ /* 0x002fcc000f8e02ff */
[----:B------:R-:W-:Y:S02]  /*0060*/  IMAD.U32 R7, RZ, RZ, UR5 ;  /* 0x00000005ff077e24 */ /* 0x000fe4000f8e00ff */
[----:B------:R-:W-:Y:S02]  /*0070*/  IMAD.U32 R5, RZ, RZ, UR5 ;  /* 0x00000005ff057e24 */ /* 0x000fe4000f8e00ff */
[----:B------:R-:W-:Y:S02]  /*0080*/  IMAD.U32 R4, RZ, RZ, UR4 ;  /* 0x00000004ff047e24 */ /* 0x000fe4000f8e00ff */
[----:B------:R-:W-:Y:S02]  /*0090*/  IMAD.U32 R6, RZ, RZ, UR4 ;  /* 0x00000004ff067e24 */ /* 0x000fe4000f8e00ff */
[----:B---3--:R-:W-:-:S07]  /*00a0*/  IMAD.MOV.U32 R5, RZ, RZ, R7 ;  /* 0x000000ffff057224 */ /* 0x008fce00078e0007 */
[----:B------:R-:W-:-:S07]  /*00b0*/  LEPC R20, `(.L_x_0) ;  /* 0x000000001014794e */ /* 0x000fce0000000000 */
[----:B0-2-4-:R-:W-:Y:S05]  /*00c0*/  CALL.ABS.NOINC R2 ;  /* 0x0000000002007343 */ /* 0x015fea0003c00000 */
.L_x_0:
[----:B------:R-:W0:Y:S01]  /*00d0*/  S2R R3, SR_TID.X ;  /* 0x0000000000037919 */ /* 0x000e220000002100 */
[----:B------:R-:W0:Y:S01]  /*00e0*/  S2UR UR4, SR_CTAID.X ;  /* 0x00000000000479c3 */ /* 0x000e220000002500 */
[----:B------:R-:W1:Y:S01]  /*00f0*/  LDCU UR5, c[0x0][0x394] ;  /* 0x00007280ff0577ac */ /* 0x000e620008000800 */
[----:B------:R-:W-:Y:S01]  /*0100*/  BSSY.RECONVERGENT B6, `(.L_x_1) ;  /* 0x00001cb000067945 */ /* 0x000fe20003800200 */
[----:B0-----:R-:W-:-:S05]  /*0110*/  IMAD R0, R16, UR4, R3 ;  /* 0x0000000410007c24 */ /* 0x001fca000f8e0203 */
[----:B-1----:R-:W-:-:S13]  /*0120*/  ISETP.GE.U32.AND P0, PT, R0, UR5, PT ;  /* 0x0000000500007c0c */ /* 0x002fda000bf06070 */
[----:B------:R-:W-:Y:S05]  /*0130*/  @P0 BRA `(.L_x_2) ;  /* 0x0000001c001c0947 */ /* 0x000fea0003800000 */
[----:B------:R-:W-:-:S04]  /*0140*/  ISETP.NE.U32.AND P0, PT, R4, RZ, PT ;  /* 0x000000ff0400720c */ /* 0x000fc80003f05070 */
[----:B------:R-:W-:-:S13]  /*0150*/  ISETP.NE.AND.EX P0, PT, R5, RZ, PT, P0 ;  /* 0x000000ff0500720c */ /* 0x000fda0003f05300 */
[----:B------:R-:W-:Y:S05]  /*0160*/  @!P0 BRA `(.L_x_3) ;  /* 0x0000001c00288947 */ /* 0x000fea0003800000 */
[----:B------:R-:W0:Y:S01]  /*0170*/  LDC R9, c[0x0][0x398] ;  /* 0x0000e600ff097b82 */ /* 0x000e220000000800 */
[----:B------:R-:W-:Y:S01]  /*0180*/  IMAD R3, R16, R16, RZ ;  /* 0x0000001010037224 */ /* 0x000fe200078e02ff */
[----:B------:R-:W-:Y:S01]  /*0190*/  PRMT R7, RZ, 0x7610, R7 ;  /* 0x00007610ff077816 */ /* 0x000fe20000000007 */
[----:B------:R-:W-:Y:S01]  /*01a0*/  IMAD.MOV.U32 R6, RZ, RZ, RZ ;  /* 0x000000ffff067224 */ /* 0x000fe200078e00ff */
[----:B------:R-:W-:Y:S01]  /*01b0*/  PRMT R8, RZ, 0x7610, R8 ;  /* 0x00007610ff087816 */ /* 0x000fe20000000008 */
[----:B------:R-:W-:-:S03]  /*01c0*/  IMAD.MOV.U32 R10, RZ, RZ, R0 ;  /* 0x000000ffff0a7224 */ /* 0x000fc600078e0000 */
[----:B------:R-:W1:Y:S01]  /*01d0*/  LDC.64 R14, c[0x0][0x358] ;  /* 0x0000d600ff0e7b82 */ /* 0x000e620000000a00 */
[C---:B0-----:R-:W-:Y:S01]  /*01e0*/  VIADD R2, R9.reuse, 0xffffffff ;  /* 0xffffffff09027836 */ /* 0x041fe20000000000 */
[----:B------:R-:W-:-:S04]  /*01f0*/  LOP3.LUT R9, R9, 0x3, RZ, 0xc0, !PT ;  /* 0x0000000309097812 */ /* 0x000fc800078ec0ff */
[----:B------:R-:W-:Y:S01]  /*0200*/  ISETP.GE.U32.AND P0, PT, R2, 0xf, PT ;  /* 0x0000000f0200780c */ /* 0x000fe20003f06070 */
[----:B------:R-:W-:-:S12]  /*0210*/  IMAD.MOV R2, RZ, RZ, -R0 ;  /* 0x000000ffff027224 */ /* 0x000fd800078e0a00 */
.L_x_20:
[----:B0-----:R-:W0:Y:S01]  /*0220*/  LDCU UR4, c[0x0][0x398] ;  /* 0x00007300ff0477ac */ /* 0x001e220008000800 */
[----:B------:R-:W-:Y:S01]  /*0230*/  BSSY.RECONVERGENT B0, `(.L_x_4) ;  /* 0x0000092000007945 */ /* 0x000fe20003800200 */
[----:B------:R-:W-:Y:S02]  /*0240*/  IMAD.MOV.U32 R11, RZ, RZ, RZ ;  /* 0x000000ffff0b7224 */ /* 0x000fe400078e00ff */
[----:B0-----:R-:W-:-:S05]  /*0250*/  VIADD R13, R10, UR4 ;  /* 0x000000040a0d7c36 */ /* 0x001fca0008000000 */
[----:B------:R-:W-:Y:S02]  /*0260*/  ISETP.GE.AND P1, PT, R10, R13, PT ;  /* 0x0000000d0a00720c */ /* 0x000fe40003f26270 */
[----:B------:R-:W-:-:S05]  /*0270*/  VIMNMX R13, PT, PT, R13, R10, !PT ;  /* 0x0000000a0d0d7248 */ /* 0x000fca0007fe0100 */
[----:B------:R-:W-:-:S06]  /*0280*/  IMAD.IADD R12, R13, 0x1, R2 ;  /* 0x000000010d0c7824 */ /* 0x000fcc00078e0202 */
[----:B------:R-:W-:Y:S05]  /*0290*/  @P1 BRA `(.L_x_5) ;  /* 0x00000008002c1947 */ /* 0x000fea0003800000 */
[----:B------:R-:W-:Y:S02]  /*02a0*/  IMAD.MOV.U32 R21, RZ, RZ, RZ ;  /* 0x000000ffff157224 */ /* 0x000fe400078e00ff */
[----:B------:R-:W-:Y:S01]  /*02b0*/  IMAD.MOV.U32 R20, RZ, RZ, R10 ;  /* 0x000000ffff147224 */ /* 0x000fe200078e000a */
[----:B------:R-:W-:Y:S06]  /*02c0*/  @!P0 BRA `(.L_x_6) ;  /* 0x0000000000d88947 */ /* 0x000fec0003800000 */
[----:B------:R-:W0:Y:S01]  /*02d0*/  LDC R21, c[0x0][0x398] ;  /* 0x0000e600ff157b82 */ /* 0x000e220000000800 */
[----:B------:R-:W-:Y:S01]  /*02e0*/  IADD3 R22, P1, PT, R4, 0x20, RZ ;  /* 0x0000002004167810 */ /* 0x000fe20007f3e0ff */
[----:B------:R-:W-:Y:S01]  /*02f0*/  BSSY.RECONVERGENT B1, `(.L_x_6) ;  /* 0x0000033000017945 */ /* 0x000fe20003800200 */
[----:B------:R-:W-:-:S03]  /*0300*/  IMAD.MOV.U32 R20, RZ, RZ, R10 ;  /* 0x000000ffff147224 */ /* 0x000fc600078e000a */
[----:B------:R-:W-:Y:S01]  /*0310*/  IMAD.X R25, RZ, RZ, R5, P1 ;  /* 0x000000ffff197224 */ /* 0x000fe200008e0605 */
[----:B0-----:R-:W-:-:S05]  /*0320*/  LOP3.LUT R21, R21, 0xfffffff0, RZ, 0xc0, !PT ;  /* 0xfffffff015157812 */ /* 0x001fca00078ec0ff */
[----:B------:R-:W-:-:S07]  /*0330*/  IMAD.MOV R11, RZ, RZ, -R21 ;  /* 0x000000ffff0b7224 */ /* 0x000fce00078e0a15 */
.L_x_7:
[----:B------:R-:W0:Y:S01]  /*0340*/  LDC.64 R18, c[0x0][0x380] ;  /* 0x0000e000ff127b82 */ /* 0x000e220000000a00 */
[----:B-1----:R-:W-:Y:S02]  /*0350*/  R2UR UR4, R14 ;  /* 0x000000000e0472ca */ /* 0x002fe400000e0000 */
[----:B------:R-:W-:Y:S01]  /*0360*/  R2UR UR5, R15 ;  /* 0x000000000f0572ca */ /* 0x000fe200000e0000 */
[----:B0-----:R-:W-:-:S12]  /*0370*/  IMAD.WIDE R18, R20, 0x4, R18 ;  /* 0x0000000414127825 */ /* 0x001fd800078e0212 */
[----:B--2---:R-:W2:Y:S01]  /*0380*/  LDG.E R23, desc[UR4][R18.64] ;  /* 0x0000000412177981 */ /* 0x004ea2000c1e1900 */
[----:B------:R-:W-:Y:S01]  /*0390*/  R2UR UR6, R14 ;  /* 0x000000000e0672ca */ /* 0x000fe200000e0000 */
[----:B------:R-:W-:Y:S01]  /*03a0*/  IMAD.MOV.U32 R16, RZ, RZ, R22 ;  /* 0x000000ffff107224 */ /* 0x000fe200078e0016 */
[----:B------:R-:W-:Y:S01]  /*03b0*/  R2UR UR7, R15 ;  /* 0x000000000f0772ca */ /* 0x000fe200000e0000 */
[----:B------:R-:W-:-:S05]  /*03c0*/  IMAD.MOV.U32 R17, RZ, RZ, R25 ;  /* 0x000000ffff117224 */ /* 0x000fca00078e0019 */
[----:B--2---:R0:W-:Y:S07]  /*03d0*/  ST.E desc[UR4][R16.64+-0x20], R23 ;  /* 0xffffe01710007985 */ /* 0x0041ee000c101904 */
[----:B------:R-:W2:Y:S04]  /*03e0*/  LDG.E R25, desc[UR6][R18.64+0x4] ;  /* 0x0000040612197981 */ /* 0x000ea8000c1e1900 */
[----:B--2---:R1:W-:Y:S04]  /*03f0*/  ST.E desc[UR4][R16.64+-0x1c], R25 ;  /* 0xffffe41910007985 */ /* 0x0043e8000c101904 */
[----:B------:R-:W2:Y:S04]  /*0400*/  LDG.E R27, desc[UR6][R18.64+0x8] ;  /* 0x00000806121b7981 */ /* 0x000ea8000c1e1900 */
[----:B--2---:R2:W-:Y:S04]  /*0410*/  ST.E desc[UR4][R16.64+-0x18], R27 ;  /* 0xffffe81b10007985 */ /* 0x0045e8000c101904 */
[----:B------:R-:W3:Y:S04]  /*0420*/  LDG.E R29, desc[UR6][R18.64+0xc] ;  /* 0x00000c06121d7981 */ /* 0x000ee8000c1e1900 */
[----:B---3--:R3:W-:Y:S04]  /*0430*/  ST.E desc[UR4][R16.64+-0x14], R29 ;  /* 0xffffec1d10007985 */ /* 0x0087e8000c101904 */
[----:B0-----:R-:W4:Y:S04]  /*0440*/  LDG.E R23, desc[UR6][R18.64+0x10] ;  /* 0x0000100612177981 */ /* 0x001f28000c1e1900 */
[----:B----4-:R0:W-:Y:S04]  /*0450*/  ST.E desc[UR4][R16.64+-0x10], R23 ;  /* 0xfffff01710007985 */ /* 0x0101e8000c101904 */
[----:B-1----:R-:W4:Y:S04]  /*0460*/  LDG.E R25, desc[UR6][R18.64+0x14] ;  /* 0x0000140612197981 */ /* 0x002f28000c1e1900 */
[----:B----4-:R1:W-:Y:S04]  /*0470*/  ST.E desc[UR4][R16.64+-0xc], R25 ;  /* 0xfffff41910007985 */ /* 0x0103e8000c101904 */
[----:B--2---:R-:W2:Y:S04]  /*0480*/  LDG.E R27, desc[UR6][R18.64+0x18] ;  /* 0x00001806121b7981 */ /* 0x004ea8000c1e1900 */
[----:B--2---:R2:W-:Y:S04]  /*0490*/  ST.E desc[UR4][R16.64+-0x8], R27 ;  /* 0xfffff81b10007985 */ /* 0x0045e8000c101904 */
[----:B---3--:R-:W3:Y:S04]  /*04a0*/  LDG.E R29, desc[UR6][R18.64+0x1c] ;  /* 0x00001c06121d7981 */ /* 0x008ee8000c1e1900 */
        /* <DEDUP_REMOVED lines=10> */
[----:B----4-:R-:W-:Y:S04]  /*0550*/  ST.E desc[UR4][R16.64+0x10], R23 ;  /* 0x0000101710007985 */ /* 0x010fe8000c101904 */
[----:B-1----:R-:W4:Y:S04]  /*0560*/  LDG.E R25, desc[UR6][R18.64+0x34] ;  /* 0x0000340612197981 */ /* 0x002f28000c1e1900 */
[----:B----4-:R0:W-:Y:S04]  /*0570*/  ST.E desc[UR4][R16.64+0x14], R25 ;  /* 0x0000141910007985 */ /* 0x0101e8000c101904 */
[----:B--2---:R-:W2:Y:S01]  /*0580*/  LDG.E R27, desc[UR6][R18.64+0x38] ;  /* 0x00003806121b7981 */ /* 0x004ea2000c1e1900 */
[----:B------:R-:W-:-:S05]  /*0590*/  VIADD R11, R11, 0x10 ;  /* 0x000000100b0b7836 */ /* 0x000fca0000000000 */
[----:B------:R-:W-:Y:S01]  /*05a0*/  ISETP.NE.AND P1, PT, R11, RZ, PT ;  /* 0x000000ff0b00720c */ /* 0x000fe20003f25270 */
[----:B--2---:R2:W-:Y:S04]  /*05b0*/  ST.E desc[UR4][R16.64+0x18], R27 ;  /* 0x0000181b10007985 */ /* 0x0045e8000c101904 */
[----:B---3--:R-:W3:Y:S01]  /*05c0*/  LDG.E R29, desc[UR6][R18.64+0x3c] ;  /* 0x00003c06121d7981 */ /* 0x008ee2000c1e1900 */
[----:B------:R-:W-:Y:S01]  /*05d0*/  IADD3 R22, P2, PT, R16, 0x40, RZ ;  /* 0x0000004010167810 */ /* 0x000fe20007f5e0ff */
[----:B------:R-:W-:-:S04]  /*05e0*/  VIADD R20, R20, 0x10 ;  /* 0x0000001014147836 */ /* 0x000fc80000000000 */
[----:B0-----:R-:W-:Y:S01]  /*05f0*/  IMAD.X R25, RZ, RZ, R17, P2 ;  /* 0x000000ffff197224 */ /* 0x001fe200010e0611 */
[----:B---3--:R2:W-:Y:S01]  /*0600*/  ST.E desc[UR4][R16.64+0x1c], R29 ;  /* 0x00001c1d10007985 */ /* 0x0085e2000c101904 */
[----:B------:R-:W-:Y:S06]  /*0610*/  @P1 BRA `(.L_x_7) ;  /* 0xfffffffc00481947 */ /* 0x000fec000383ffff */
[----:B------:R-:W-:Y:S05]  /*0620*/  BSYNC.RECONVERGENT B1 ;  /* 0x0000000000017941 */ /* 0x000fea0003800200 */
.L_x_6:
[----:B------:R-:W2:Y:S01]  /*0630*/  LDC R22, c[0x0][0x398] ;  /* 0x0000e600ff167b82 */ /* 0x000ea20000000800 */
[----:B------:R-:W0:Y:S02]  /*0640*/  LDCU UR4, c[0x0][0x398] ;  /* 0x00007300ff0477ac */ /* 0x000e240008000800 */
[----:B0-----:R-:W-:Y:S01]  /*0650*/  IMAD.U32 R11, RZ, RZ, UR4 ;  /* 0x00000004ff0b7e24 */ /* 0x001fe2000f8e00ff */
[----:B--2---:R-:W-:-:S04]  /*0660*/  LOP3.LUT R16, R22, 0xf, RZ, 0xc0, !PT ;  /* 0x0000000f16107812 */ /* 0x004fc800078ec0ff */
[----:B------:R-:W-:-:S13]  /*0670*/  ISETP.NE.AND P1, PT, R16, RZ, PT ;  /* 0x000000ff1000720c */ /* 0x000fda0003f25270 */
[----:B------:R-:W-:Y:S05]  /*0680*/  @!P1 BRA `(.L_x_5) ;  /* 0x0000000400309947 */ /* 0x000fea0003800000 */
[----:B------:R-:W-:Y:S01]  /*0690*/  VIADD R11, R16, 0xffffffff ;  /* 0xffffffff100b7836 */ /* 0x000fe20000000000 */
[----:B------:R-:W-:-:S04]  /*06a0*/  LOP3.LUT R22, R22, 0x7, RZ, 0xc0, !PT ;  /* 0x0000000716167812 */ /* 0x000fc800078ec0ff */
[----:B------:R-:W-:Y:S02]  /*06b0*/  ISETP.GE.U32.AND P1, PT, R11, 0x7, PT ;  /* 0x000000070b00780c */ /* 0x000fe40003f26070 */
[----:B------:R-:W-:-:S11]  /*06c0*/  ISETP.NE.AND P2, PT, R22, RZ, PT ;  /* 0x000000ff1600720c */ /* 0x000fd60003f45270 */
[----:B------:R-:W-:Y:S05]  /*06d0*/  @!P1 BRA `(.L_x_8) ;  /* 0x0000000000649947 */ /* 0x000fea0003800000 */
[----:B------:R-:W0:Y:S01]  /*06e0*/  LDC.64 R16, c[0x0][0x380] ;  /* 0x0000e000ff107b82 */ /* 0x000e220000000a00 */
[----:B-1----:R-:W-:Y:S02]  /*06f0*/  R2UR UR6, R14 ;  /* 0x000000000e0672ca */ /* 0x002fe400000e0000 */
[----:B------:R-:W-:Y:S01]  /*0700*/  R2UR UR7, R15 ;  /* 0x000000000f0772ca */ /* 0x000fe200000e0000 */
[----:B0-----:R-:W-:-:S12]  /*0710*/  IMAD.WIDE R16, R20, 0x4, R16 ;  /* 0x0000000414107825 */ /* 0x001fd800078e0210 */
[----:B------:R-:W2:Y:S01]  /*0720*/  LDG.E R11, desc[UR6][R16.64] ;  /* 0x00000006100b7981 */ /* 0x000ea2000c1e1900 */
[----:B------:R-:W-:Y:S01]  /*0730*/  R2UR UR8, R14 ;  /* 0x000000000e0872ca */ /* 0x000fe200000e0000 */
[----:B------:R-:W-:Y:S01]  /*0740*/  IMAD.WIDE.U32 R18, R21, 0x4, R4 ;  /* 0x0000000415127825 */ /* 0x000fe200078e0004 */
[----:B------:R-:W-:-:S04]  /*0750*/  R2UR UR9, R15 ;  /* 0x000000000f0972ca */ /* 0x000fc800000e0000 */
[----:B--2---:R0:W-:Y:S09]  /*0760*/  ST.E desc[UR6][R18.64], R11 ;  /* 0x0000000b12007985 */ /* 0x0041f2000c101906 */
        /* <DEDUP_REMOVED lines=12> */
[----:B---3--:R-:W2:Y:S01]  /*0830*/  LDG.E R27, desc[UR8][R16.64+0x1c] ;  /* 0x00001c08101b7981 */ /* 0x008ea2000c1e1900 */
[----:B------:R-:W-:-:S02]  /*0840*/  VIADD R21, R21, 0x8 ;  /* 0x0000000815157836 */ /* 0x000fc40000000000 */
[----:B------:R-:W-:Y:S01]  /*0850*/  VIADD R20, R20, 0x8 ;  /* 0x0000000814147836 */ /* 0x000fe20000000000 */
[----:B--2---:R0:W-:Y:S06]  /*0860*/  ST.E desc[UR6][R18.64+0x1c], R27 ;  /* 0x00001c1b12007985 */ /* 0x0041ec000c101906 */
.L_x_8:
[----:B0-----:R-:W-:Y:S01]  /*0870*/  IMAD.U32 R11, RZ, RZ, UR4 ;  /* 0x00000004ff0b7e24 */ /* 0x001fe2000f8e00ff */
[----:B------:R-:W-:Y:S06]  /*0880*/  @!P2 BRA `(.L_x_5) ;  /* 0x0000000000b0a947 */ /* 0x000fec0003800000 */
[----:B------:R-:W-:-:S05]  /*0890*/  VIADD R22, R22, 0xffffffff ;  /* 0xffffffff16167836 */ /* 0x000fca0000000000 */
[----:B------:R-:W-:-:S13]  /*08a0*/  ISETP.GE.U32.AND P1, PT, R22, 0x3, PT ;  /* 0x000000031600780c */ /* 0x000fda0003f26070 */
[----:B------:R-:W0:Y:S01]  /*08b0*/  @P1 LDC.64 R16, c[0x0][0x380] ;  /* 0x0000e000ff101b82 */ /* 0x000e220000000a00 */
[----:B-1----:R-:W-:Y:S02]  /*08c0*/  @P1 R2UR UR6, R14 ;  /* 0x000000000e0612ca */ /* 0x002fe400000e0000 */
[----:B------:R-:W-:Y:S01]  /*08d0*/  @P1 R2UR UR7, R15 ;  /* 0x000000000f0712ca */ /* 0x000fe200000e0000 */
[----:B0-----:R-:W-:-:S12]  /*08e0*/  @P1 IMAD.WIDE R16, R20, 0x4, R16 ;  /* 0x0000000414101825 */ /* 0x001fd800078e0210 */
[----:B------:R-:W2:Y:S01]  /*08f0*/  @P1 LDG.E R11, desc[UR6][R16.64] ;  /* 0x00000006100b1981 */ /* 0x000ea2000c1e1900 */
[----:B------:R-:W-:Y:S01]  /*0900*/  @P1 R2UR UR8, R14 ;  /* 0x000000000e0812ca */ /* 0x000fe200000e0000 */
[----:B------:R-:W-:Y:S01]  /*0910*/  @P1 IMAD.WIDE.U32 R18, R21, 0x4, R4 ;  /* 0x0000000415121825 */ /* 0x000fe200078e0004 */
[----:B------:R-:W-:-:S04]  /*0920*/  @P1 R2UR UR9, R15 ;  /* 0x000000000f0912ca */ /* 0x000fc800000e0000 */
[----:B--2---:R0:W-:Y:S09]  /*0930*/  @P1 ST.E desc[UR6][R18.64], R11 ;  /* 0x0000000b12001985 */ /* 0x0041f2000c101906 */
[----:B------:R-:W2:Y:S04]  /*0940*/  @P1 LDG.E R23, desc[UR8][R16.64+0x4] ;  /* 0x0000040810171981 */ /* 0x000ea8000c1e1900 */
[----:B--2---:R2:W-:Y:S04]  /*0950*/  @P1 ST.E desc[UR6][R18.64+0x4], R23 ;  /* 0x0000041712001985 */ /* 0x0045e8000c101906 */
[----:B------:R-:W3:Y:S01]  /*0960*/  @P1 LDG.E R25, desc[UR8][R16.64+0x8] ;  /* 0x0000080810191981 */ /* 0x000ee2000c1e1900 */
[----:B------:R-:W-:-:S03]  /*0970*/  ISETP.NE.AND P2, PT, R9, RZ, PT ;  /* 0x000000ff0900720c */ /* 0x000fc60003f45270 */
[----:B---3--:R2:W-:Y:S04]  /*0980*/  @P1 ST.E desc[UR6][R18.64+0x8], R25 ;  /* 0x0000081912001985 */ /* 0x0085e8000c101906 */
[----:B------:R-:W3:Y:S01]  /*0990*/  @P1 LDG.E R27, desc[UR8][R16.64+0xc] ;  /* 0x00000c08101b1981 */ /* 0x000ee2000c1e1900 */
[----:B0-----:R-:W-:Y:S02]  /*09a0*/  IMAD.U32 R11, RZ, RZ, UR4 ;  /* 0x00000004ff0b7e24 */ /* 0x001fe4000f8e00ff */
[----:B------:R-:W-:Y:S02]  /*09b0*/  @P1 VIADD R21, R21, 0x4 ;  /* 0x0000000415151836 */ /* 0x000fe40000000000 */
[----:B------:R-:W-:Y:S01]  /*09c0*/  @P1 VIADD R20, R20, 0x4 ;  /* 0x0000000414141836 */ /* 0x000fe20000000000 */
[----:B---3--:R2:W-:Y:S01]  /*09d0*/  @P1 ST.E desc[UR6][R18.64+0xc], R27 ;  /* 0x00000c1b12001985 */ /* 0x0085e2000c101906 */
[----:B------:R-:W-:Y:S05]  /*09e0*/  @!P2 BRA `(.L_x_5) ;  /* 0x000000000058a947 */ /* 0x000fea0003800000 */
[----:B------:R-:W0:Y:S01]  /*09f0*/  LDC.64 R16, c[0x0][0x380] ;  /* 0x0000e000ff107b82 */ /* 0x000e220000000a00 */
[----:B------:R-:W-:Y:S02]  /*0a00*/  R2UR UR6, R14 ;  /* 0x000000000e0672ca */ /* 0x000fe400000e0000 */
[----:B------:R-:W-:Y:S01]  /*0a10*/  R2UR UR7, R15 ;  /* 0x000000000f0772ca */ /* 0x000fe200000e0000 */
[----:B0-----:R-:W-:-:S12]  /*0a20*/  IMAD.WIDE R16, R20, 0x4, R16 ;  /* 0x0000000414107825 */ /* 0x001fd800078e0210 */
[----:B--2---:R-:W2:Y:S01]  /*0a30*/  LDG.E R23, desc[UR6][R16.64] ;  /* 0x0000000610177981 */ /* 0x004ea2000c1e1900 */
[----:B------:R-:W-:Y:S01]  /*0a40*/  ISETP.NE.AND P1, PT, R9, 0x1, PT ;  /* 0x000000010900780c */ /* 0x000fe20003f25270 */
[----:B------:R-:W-:Y:S01]  /*0a50*/  IMAD.WIDE.U32 R18, R21, 0x4, R4 ;  /* 0x0000000415127825 */ /* 0x000fe200078e0004 */
[----:B------:R-:W-:-:S04]  /*0a60*/  MOV R11, UR4 ;  /* 0x00000004000b7c02 */ /* 0x000fc80008000f00 */
[----:B--2---:R0:W-:Y:S07]  /*0a70*/  ST.E desc[UR6][R18.64], R23 ;  /* 0x0000001712007985 */ /* 0x0041ee000c101906 */
[----:B------:R-:W-:Y:S05]  /*0a80*/  @!P1 BRA `(.L_x_5) ;  /* 0x0000000000309947 */ /* 0x000fea0003800000 */
[----:B------:R-:W-:Y:S02]  /*0a90*/  R2UR UR6, R14 ;  /* 0x000000000e0672ca */ /* 0x000fe400000e0000 */
[----:B------:R-:W-:-:S13]  /*0aa0*/  R2UR UR7, R15 ;  /* 0x000000000f0772ca */ /* 0x000fda00000e0000 */
[----:B------:R-:W2:Y:S01]  /*0ab0*/  LDG.E R21, desc[UR6][R16.64+0x4] ;  /* 0x0000040610157981 */ /* 0x000ea2000c1e1900 */
[----:B------:R-:W-:Y:S01]  /*0ac0*/  ISETP.NE.AND P1, PT, R9, 0x2, PT ;  /* 0x000000020900780c */ /* 0x000fe20003f25270 */
[----:B------:R-:W-:Y:S02]  /*0ad0*/  IMAD.U32 R11, RZ, RZ, UR4 ;  /* 0x00000004ff0b7e24 */ /* 0x000fe4000f8e00ff */
[----:B--2---:R3:W-:Y:S10]  /*0ae0*/  ST.E desc[UR6][R18.64+0x4], R21 ;  /* 0x0000041512007985 */ /* 0x0047f4000c101906 */
[----:B------:R-:W-:Y:S05]  /*0af0*/  @!P1 BRA `(.L_x_5) ;  /* 0x0000000000149947 */ /* 0x000fea0003800000 */
[----:B------:R-:W-:Y:S02]  /*0b00*/  R2UR UR6, R14 ;  /* 0x000000000e0672ca */ /* 0x000fe400000e0000 */
[----:B------:R-:W-:-:S13]  /*0b10*/  R2UR UR7, R15 ;  /* 0x000000000f0772ca */ /* 0x000fda00000e0000 */
[----:B------:R-:W2:Y:S01]  /*0b20*/  LDG.E R17, desc[UR6][R16.64+0x8] ;  /* 0x0000080610117981 */ /* 0x000ea2000c1e1900 */
[----:B------:R-:W-:-:S03]  /*0b30*/  IMAD.U32 R11, RZ, RZ, UR4 ;  /* 0x00000004ff0b7e24 */ /* 0x000fc6000f8e00ff */
[----:B--2---:R4:W-:Y:S04]  /*0b40*/  ST.E desc[UR6][R18.64+0x8], R17 ;  /* 0x0000081112007985 */ /* 0x0049e8000c101906 */
.L_x_5:
[----:B------:R-:W-:Y:S05]  /*0b50*/  BSYNC.RECONVERGENT B0 ;  /* 0x0000000000007941 */ /* 0x000fea0003800200 */
.L_x_4:
[----:B------:R-:W-:Y:S01]  /*0b60*/  PRMT R16, R3, 0x9910, RZ ;  /* 0x0000991003107816 */ /* 0x000fe200000000ff */
[----:B------:R-:W-:Y:S01]  /*0b70*/  BSSY.RECONVERGENT B1, `(.L_x_9) ;  /* 0x000010a000017945 */ /* 0x000fe20003800200 */
[----:B---3--:R-:W-:Y:S01]  /*0b80*/  PRMT R21, R13, 0x9910, RZ ;  /* 0x000099100d157816 */ /* 0x008fe200000000ff */
[----:B0-2---:R-:W-:Y:S01]  /*0b90*/  IMAD.MOV.U32 R23, RZ, RZ, RZ ;  /* 0x000000ffff177224 */ /* 0x005fe200078e00ff */
[----:B------:R-:W-:Y:S01]  /*0ba0*/  PRMT R20, R7, 0x9910, RZ ;  /* 0x0000991007147816 */ /* 0x000fe200000000ff */
[----:B----4-:R-:W-:Y:S01]  /*0bb0*/  IMAD.MOV R18, RZ, RZ, -R16 ;  /* 0x000000ffff127224 */ /* 0x010fe200078e0a10 */
[----:B------:R-:W-:Y:S01]  /*0bc0*/  PRMT R17, R8, 0x9910, RZ ;  /* 0x0000991008117816 */ /* 0x000fe200000000ff */
[----:B------:R-:W-:Y:S01]  /*0bd0*/  IMAD R16, R6, R3, R0 ;  /* 0x0000000306107224 */ /* 0x000fe200078e0200 */
[----:B------:R-:W-:Y:S01]  /*0be0*/  PRMT R25, RZ, 0x7610, R25 ;  /* 0x00007610ff197816 */ /* 0x000fe20000000019 */
[----:B------:R-:W-:Y:S01]  /*0bf0*/  IMAD R20, R18, R20, R21 ;  /* 0x0000001412147224 */ /* 0x000fe200078e0215 */
[----:B------:R-:W-:Y:S01]  /*0c00*/  PRMT R27, RZ, 0x7610, R27 ;  /* 0x00007610ff1b7816 */ /* 0x000fe2000000001b */
[----:B------:R-:W-:-:S02]  /*0c10*/  IMAD.IADD R13, R16, 0x1, -R13 ;  /* 0x00000001100d7824 */ /* 0x000fc400078e0a0d */
[----:B------:R-:W-:-:S07]  /*0c20*/  IMAD R21, R18, R17, R21 ;  /* 0x0000001112157224 */ /* 0x000fce00078e0215 */
.L_x_19:
[----:B------:R-:W-:Y:S01]  /*0c30*/  ISETP.GE.U32.AND P1, PT, R23, R11, PT ;  /* 0x0000000b1700720c */ /* 0x000fe20003f26070 */
[----:B------:R-:W-:Y:S01]  /*0c40*/  BSSY.RECONVERGENT B0, `(.L_x_10) ;  /* 0x00000ec000007945 */ /* 0x000fe20003800200 */
[----:B0-----:R-:W-:-:S11]  /*0c50*/  IMAD.MOV.U32 R22, RZ, RZ, R23 ;  /* 0x000000ffff167224 */ /* 0x001fd600078e0017 */
[----:B------:R-:W-:Y:S05]  /*0c60*/  @P1 BRA `(.L_x_11) ;  /* 0x0000000c00a41947 */ /* 0x000fea0003800000 */
[--C-:B------:R-:W-:Y:S01]  /*0c70*/  IMAD.IADD R16, R13, 0x1, R23.reuse ;  /* 0x000000010d107824 */ /* 0x100fe200078e0217 */
[----:B------:R-:W-:Y:S01]  /*0c80*/  BSSY.RECONVERGENT B2, `(.L_x_12) ;  /* 0x0000065000027945 */ /* 0x000fe20003800200 */
[C-C-:B------:R-:W-:Y:S02]  /*0c90*/  IMAD.IADD R17, R12.reuse, 0x1, -R23.reuse ;  /* 0x000000010c117824 */ /* 0x140fe400078e0a17 */
[--C-:B------:R-:W-:Y:S01]  /*0ca0*/  IMAD.IADD R24, R12, 0x1, -R23.reuse ;  /* 0x000000010c187824 */ /* 0x100fe200078e0a17 */
[----:B------:R-:W-:Y:S01]  /*0cb0*/  ISETP.GT.U32.AND P2, PT, R16, -0x10, PT ;  /* 0xfffffff01000780c */ /* 0x000fe20003f44070 */
[--C-:B------:R-:W-:Y:S01]  /*0cc0*/  IMAD.MOV.U32 R29, RZ, RZ, R23.reuse ;  /* 0x000000ffff1d7224 */ /* 0x100fe200078e0017 */
[----:B------:R-:W-:Y:S01]  /*0cd0*/  LOP3.LUT P1, RZ, R17, 0xf, RZ, 0xc0, !PT ;  /* 0x0000000f11ff7812 */ /* 0x000fe2000782c0ff */
[----:B------:R-:W-:-:S10]  /*0ce0*/  IMAD.MOV.U32 R22, RZ, RZ, R23 ;  /* 0x000000ffff167224 */ /* 0x000fd400078e0017 */
[----:B------:R-:W-:Y:S05]  /*0cf0*/  @P2 BRA `(.L_x_13) ;  /* 0x0000000400742947 */ /* 0x000fea0003800000 */
[----:B------:R-:W-:Y:S01]  /*0d00*/  LOP3.LUT R24, R24, 0xfffffff0, RZ, 0xc0, !PT ;  /* 0xfffffff018187812 */ /* 0x000fe200078ec0ff */
[----:B------:R-:W-:Y:S02]  /*0d10*/  IMAD.MOV.U32 R26, RZ, RZ, RZ ;  /* 0x000000ffff1a7224 */ /* 0x000fe400078e00ff */
[--C-:B------:R-:W-:Y:S02]  /*0d20*/  IMAD.MOV.U32 R29, RZ, RZ, R23.reuse ;  /* 0x000000ffff1d7224 */ /* 0x100fe400078e0017 */
[----:B------:R-:W-:-:S07]  /*0d30*/  IMAD.MOV.U32 R22, RZ, RZ, R23 ;  /* 0x000000ffff167224 */ /* 0x000fce00078e0017 */
.L_x_14:
[----:B-1----:R-:W-:Y:S01]  /*0d40*/  R2UR UR6, R14 ;  /* 0x000000000e0672ca */ /* 0x002fe200000e0000 */
[--C-:B------:R-:W-:Y:S01]  /*0d50*/  IMAD.WIDE R18, R22, 0x4, R4.reuse ;  /* 0x0000000416127825 */ /* 0x100fe200078e0204 */
[----:B------:R-:W-:Y:S02]  /*0d60*/  R2UR UR7, R15 ;  /* 0x000000000f0772ca */ /* 0x000fe400000e0000 */
[----:B------:R-:W-:Y:S01]  /*0d70*/  R2UR UR4, R14 ;  /* 0x000000000e0472ca */ /* 0x000fe200000e0000 */
[----:B------:R-:W-:Y:S01]  /*0d80*/  IMAD.WIDE.U32 R16, R29, 0x4, R4 ;  /* 0x000000041d107825 */ /* 0x000fe200078e0004 */
[----:B------:R-:W-:-:S09]  /*0d90*/  R2UR UR5, R15 ;  /* 0x000000000f0572ca */ /* 0x000fd200000e0000 */
[----:B------:R-:W2:Y:S04]  /*0da0*/  LD.E R19, desc[UR6][R18.64] ;  /* 0x0000000612137980 */ /* 0x000ea8000c101900 */
[----:B------:R-:W2:Y:S02]  /*0db0*/  LD.E R28, desc[UR4][R16.64] ;  /* 0x00000004101c7980 */ /* 0x000ea4000c101900 */
[----:B--2---:R-:W-:Y:S02]  /*0dc0*/  FSETP.GEU.AND P2, PT, R28, R19, PT ;  /* 0x000000131c00720b */ /* 0x004fe40003f4e000 */
[----:B------:R-:W2:Y:S02]  /*0dd0*/  LD.E R28, desc[UR4][R16.64+0x4] ;  /* 0x00000404101c7980 */ /* 0x000ea4000c101900 */
[----:B------:R-:W-:-:S05]  /*0de0*/  SEL R22, R29, R22, !P2 ;  /* 0x000000161d167207 */ /* 0x000fca0005000000 */
[----:B------:R-:W-:-:S06]  /*0df0*/  IMAD.WIDE R18, R22, 0x4, R4 ;  /* 0x0000000416127825 */ /* 0x000fcc00078e0204 */
[----:B------:R-:W2:Y:S02]  /*0e00*/  LD.E R19, desc[UR6][R18.64] ;  /* 0x0000000612137980 */ /* 0x000ea4000c101900 */
[----:B--2---:R-:W-:Y:S02]  /*0e10*/  FSETP.GEU.AND P2, PT, R28, R19, PT ;  /* 0x000000131c00720b */ /* 0x004fe40003f4e000 */
[----:B------:R-:W2:Y:S11]  /*0e20*/  LD.E R28, desc[UR4][R16.64+0x8] ;  /* 0x00000804101c7980 */ /* 0x000eb6000c101900 */
[----:B------:R-:W-:-:S04]  /*0e30*/  @!P2 VIADD R22, R29, 0x1 ;  /* 0x000000011d16a836 */ /* 0x000fc80000000000 */
        /* <DEDUP_REMOVED lines=34> */
[----:B------:R-:W-:-:S05]  /*1060*/  @!P2 IADD3 R22, PT, PT, R29, 0x8, RZ ;  /* 0x000000081d16a810 */ /* 0x000fca0007ffe0ff */
        /* <DEDUP_REMOVED lines=31> */
[----:B------:R-:W2:Y:S01]  /*1260*/  LD.E R19, desc[UR6][R18.64] ;  /* 0x0000000612137980 */ /* 0x000ea2000c101900 */
[----:B------:R-:W-:-:S05]  /*1270*/  VIADD R26, R26, 0x10 ;  /* 0x000000101a1a7836 */ /* 0x000fca0000000000 */
[----:B------:R-:W-:Y:S02]  /*1280*/  ISETP.NE.AND P3, PT, R26, R24, PT ;  /* 0x000000181a00720c */ /* 0x000fe40003f65270 */
[----:B--2---:R-:W-:-:S13]  /*1290*/  FSETP.GEU.AND P2, PT, R28, R19, PT ;  /* 0x000000131c00720b */ /* 0x004fda0003f4e000 */
[C---:B------:R-:W-:Y:S02]  /*12a0*/  @!P2 VIADD R22, R29.reuse, 0xf ;  /* 0x0000000f1d16a836 */ /* 0x040fe40000000000 */
[----:B------:R-:W-:Y:S01]  /*12b0*/  VIADD R29, R29, 0x10 ;  /* 0x000000101d1d7836 */ /* 0x000fe20000000000 */
[----:B------:R-:W-:Y:S06]  /*12c0*/  @P3 BRA `(.L_x_14) ;  /* 0xfffffff8009c3947 */ /* 0x000fec000383ffff */
.L_x_13:
[----:B------:R-:W-:Y:S05]  /*12d0*/  BSYNC.RECONVERGENT B2 ;  /* 0x0000000000027941 */ /* 0x000fea0003800200 */
.L_x_12:
[----:B------:R-:W-:Y:S05]  /*12e0*/  @!P1 BRA `(.L_x_11) ;  /* 0x0000000800049947 */ /* 0x000fea0003800000 */
[----:B------:R-:W-:Y:S01]  /*12f0*/  IMAD.IADD R16, R0, 0x1, R27 ;  /* 0x0000000100107824 */ /* 0x000fe200078e021b */
[----:B------:R-:W-:Y:S03]  /*1300*/  BSSY.RECONVERGENT B2, `(.L_x_15) ;  /* 0x0000037000027945 */ /* 0x000fe60003800200 */
[----:B------:R-:W-:-:S05]  /*1310*/  IMAD.MOV R16, RZ, RZ, -R16 ;  /* 0x000000ffff107224 */ /* 0x000fca00078e0a10 */
[----:B------:R-:W-:-:S05]  /*1320*/  PRMT R16, R16, 0x7710, RZ ;  /* 0x0000771010107816 */ /* 0x000fca00000000ff */
[----:B------:R-:W-:-:S05]  /*1330*/  IMAD.IADD R16, R21, 0x1, R16 ;  /* 0x0000000115107824 */ /* 0x000fca00078e0210 */
[----:B------:R-:W-:-:S04]  /*1340*/  LOP3.LUT R16, R16, 0xf, RZ, 0xc0, !PT ;  /* 0x0000000f10107812 */ /* 0x000fc800078ec0ff */
[C---:B------:R-:W-:Y:S01]  /*1350*/  LOP3.LUT P1, RZ, R16.reuse, 0x7, RZ, 0xc0, !PT ;  /* 0x0000000710ff7812 */ /* 0x040fe2000782c0ff */
[----:B------:R-:W-:-:S05]  /*1360*/  VIADD R17, R16, 0xffffffff ;  /* 0xffffffff10117836 */ /* 0x000fca0000000000 */
[----:B------:R-:W-:-:S13]  /*1370*/  ISETP.GE.U32.AND P2, PT, R17, 0x7, PT ;  /* 0x000000071100780c */ /* 0x000fda0003f46070 */
[----:B------:R-:W-:Y:S05]  /*1380*/  @!P2 BRA `(.L_x_16) ;  /* 0x0000000000b8a947 */ /* 0x000fea0003800000 */
        /* <DEDUP_REMOVED lines=11> */
[----:B------:R-:W-:-:S05]  /*1440*/  IMAD.WIDE R18, R22, 0x4, R4 ;  /* 0x0000000416127825 */ /* 0x000fca00078e0204 */
[----:B------:R-:W2:Y:S02]  /*1450*/  LD.E R26, desc[UR6][R18.64] ;  /* 0x00000006121a7980 */ /* 0x000ea4000c101900 */
[----:B--2---:R-:W-:Y:S02]  /*1460*/  FSETP.GEU.AND P2, PT, R24, R26, PT ;  /* 0x0000001a1800720b */ /* 0x004fe40003f4e000 */
[----:B------:R-:W2:Y:S11]  /*1470*/  LD.E R24, desc[UR4][R16.64+0x8] ;  /* 0x0000080410187980 */ /* 0x000eb6000c101900 */
[----:B------:R-:W-:-:S04]  /*1480*/  @!P2 VIADD R22, R29, 0x1 ;  /* 0x000000011d16a836 */ /* 0x000fc80000000000 */
        /* <DEDUP_REMOVED lines=27> */
[----:B--2---:R-:W-:-:S13]  /*1640*/  FSETP.GEU.AND P2, PT, R24, R26, PT ;  /* 0x0000001a1800720b */ /* 0x004fda0003f4e000 */
[C---:B------:R-:W-:Y:S02]  /*1650*/  @!P2 VIADD R22, R29.reuse, 0x7 ;  /* 0x000000071d16a836 */ /* 0x040fe40000000000 */
[----:B------:R-:W-:-:S07]  /*1660*/  VIADD R29, R29, 0x8 ;  /* 0x000000081d1d7836 */ /* 0x000fce0000000000 */
.L_x_16:
[----:B------:R-:W-:Y:S05]  /*1670*/  BSYNC.RECONVERGENT B2 ;  /* 0x0000000000027941 */ /* 0x000fea0003800200 */
.L_x_15:
[----:B------:R-:W-:Y:S05]  /*1680*/  @!P1 BRA `(.L_x_11) ;  /* 0x00000004001c9947 */ /* 0x000fea0003800000 */
[----:B------:R-:W-:Y:S01]  /*1690*/  IADD3 R16, PT, PT, R0, R25, RZ ;  /* 0x0000001900107210 */ /* 0x000fe20007ffe0ff */
[----:B------:R-:W-:Y:S04]  /*16a0*/  BSSY.RECONVERGENT B2, `(.L_x_17) ;  /* 0x0000025000027945 */ /* 0x000fe80003800200 */
[----:B------:R-:W-:-:S05]  /*16b0*/  IMAD.MOV R16, RZ, RZ, -R16 ;  /* 0x000000ffff107224 */ /* 0x000fca00078e0a10 */
[----:B------:R-:W-:-:S05]  /*16c0*/  PRMT R17, R16, 0x7710, RZ ;  /* 0x0000771010117816 */ /* 0x000fca00000000ff */
[----:B------:R-:W-:-:S05]  /*16d0*/  IMAD.IADD R16, R20, 0x1, R17 ;  /* 0x0000000114107824 */ /* 0x000fca00078e0211 */
[----:B------:R-:W-:-:S04]  /*16e0*/  LOP3.LUT R16, R16, 0xffff, RZ, 0xc0, !PT ;  /* 0x0000ffff10107812 */ /* 0x000fc800078ec0ff */
[C---:B------:R-:W-:Y:S02]  /*16f0*/  LOP3.LUT R17, R16.reuse, 0x7, RZ, 0xc0, !PT ;  /* 0x0000000710117812 */ /* 0x040fe400078ec0ff */
[----:B------:R-:W-:-:S03]  /*1700*/  LOP3.LUT R24, R16, 0x3, RZ, 0xc0, !PT ;  /* 0x0000000310187812 */ /* 0x000fc600078ec0ff */
[----:B------:R-:W-:Y:S01]  /*1710*/  VIADD R17, R17, 0xffffffff ;  /* 0xffffffff11117836 */ /* 0x000fe20000000000 */
[----:B------:R-:W-:-:S04]  /*1720*/  ISETP.NE.AND P1, PT, R24, RZ, PT ;  /* 0x000000ff1800720c */ /* 0x000fc80003f25270 */
        /* <DEDUP_REMOVED lines=28> */
.L_x_18:
[----:B------:R-:W-:Y:S05]  /*18f0*/  BSYNC.RECONVERGENT B2 ;  /* 0x0000000000027941 */ /* 0x000fea0003800200 */
.L_x_17:
        /* <DEDUP_REMOVED lines=8> */
[----:B------:R-:W2:Y:S01]  /*1980*/  LD.E R26, desc[UR4][R18.64] ;  /* 0x00000004121a7980 */ /* 0x000ea2000c101900 */
[----:B------:R-:W-:Y:S02]  /*1990*/  ISETP.NE.AND P2, PT, R24, 0x1, PT ;  /* 0x000000011800780c */ /* 0x000fe40003f45270 */
[----:B--2---:R-:W-:-:S04]  /*19a0*/  FSETP.GEU.AND P1, PT, R26, R17, PT ;  /* 0x000000111a00720b */ /* 0x004fc80003f2e000 */
[----:B------:R-:W-:-:S07]  /*19b0*/  SEL R22, R29, R22, !P1 ;  /* 0x000000161d167207 */ /* 0x000fce0004800000 */
[----:B------:R-:W-:Y:S05]  /*19c0*/  @!P2 BRA `(.L_x_11) ;  /* 0x00000000004ca947 */ /* 0x000fea0003800000 */
[----:B------:R-:W-:Y:S01]  /*19d0*/  R2UR UR6, R14 ;  /* 0x000000000e0672ca */ /* 0x000fe200000e0000 */
[----:B------:R-:W-:Y:S01]  /*19e0*/  IMAD.WIDE R16, R22, 0x4, R4 ;  /* 0x0000000416107825 */ /* 0x000fe200078e0204 */
[C---:B------:R-:W-:Y:S02]  /*19f0*/  R2UR UR7, R15.reuse ;  /* 0x000000000f0772ca */ /* 0x040fe400000e0000 */
[----:B------:R-:W-:Y:S02]  /*1a00*/  R2UR UR4, R14 ;  /* 0x000000000e0472ca */ /* 0x000fe400000e0000 */
[----:B------:R-:W-:-:S09]  /*1a10*/  R2UR UR5, R15 ;  /* 0x000000000f0572ca */ /* 0x000fd200000e0000 */
[----:B------:R-:W2:Y:S04]  /*1a20*/  LD.E R17, desc[UR6][R16.64] ;  /* 0x0000000610117980 */ /* 0x000ea8000c101900 */
[----:B------:R-:W2:Y:S01]  /*1a30*/  LD.E R26, desc[UR4][R18.64+0x4] ;  /* 0x00000404121a7980 */ /* 0x000ea2000c101900 */
[----:B------:R-:W-:-:S13]  /*1a40*/  ISETP.NE.AND P2, PT, R24, 0x2, PT ;  /* 0x000000021800780c */ /* 0x000fda0003f45270 */
[C---:B------:R-:W-:Y:S02]  /*1a50*/  @P2 R2UR UR4, R14.reuse ;  /* 0x000000000e0422ca */ /* 0x040fe400000e0000 */
[C---:B------:R-:W-:Y:S02]  /*1a60*/  @P2 R2UR UR5, R15.reuse ;  /* 0x000000000f0522ca */ /* 0x040fe400000e0000 */
[----:B------:R-:W-:Y:S02]  /*1a70*/  @P2 R2UR UR6, R14 ;  /* 0x000000000e0622ca */ /* 0x000fe400000e0000 */
[----:B------:R-:W-:-:S09]  /*1a80*/  @P2 R2UR UR7, R15 ;  /* 0x000000000f0722ca */ /* 0x000fd200000e0000 */
[----:B------:R-:W3:Y:S01]  /*1a90*/  @P2 LD.E R24, desc[UR4][R18.64+0x8] ;  /* 0x0000080412182980 */ /* 0x000ee2000c101900 */
[----:B--2---:R-:W-:-:S13]  /*1aa0*/  FSETP.GEU.AND P1, PT, R26, R17, PT ;  /* 0x000000111a00720b */ /* 0x004fda0003f2e000 */
[----:B------:R-:W-:-:S04]  /*1ab0*/  @!P1 VIADD R22, R29, 0x1 ;  /* 0x000000011d169836 */ /* 0x000fc80000000000 */
[----:B------:R-:W-:-:S05]  /*1ac0*/  @P2 IMAD.WIDE R16, R22, 0x4, R4 ;  /* 0x0000000416102825 */ /* 0x000fca00078e0204 */
[----:B------:R-:W3:Y:S02]  /*1ad0*/  @P2 LD.E R26, desc[UR6][R16.64] ;  /* 0x00000006101a2980 */ /* 0x000ee4000c101900 */
[----:B---3--:R-:W-:-:S13]  /*1ae0*/  FSETP.GEU.OR P1, PT, R24, R26, !P2 ;  /* 0x0000001a1800720b */ /* 0x008fda000572e400 */
[----:B------:R-:W-:-:S07]  /*1af0*/  @!P1 VIADD R22, R29, 0x2 ;  /* 0x000000021d169836 */ /* 0x000fce0000000000 */
.L_x_11:
[----:B------:R-:W-:Y:S05]  /*1b00*/  BSYNC.RECONVERGENT B0 ;  /* 0x0000000000007941 */ /* 0x000fea0003800200 */
.L_x_10:
[----:B-1----:R-:W-:Y:S01]  /*1b10*/  R2UR UR6, R14 ;  /* 0x000000000e0672ca */ /* 0x002fe200000e0000 */
[--C-:B------:R-:W-:Y:S01]  /*1b20*/  IMAD.WIDE R16, R22, 0x4, R4.reuse ;  /* 0x0000000416107825 */ /* 0x100fe200078e0204 */
[----:B------:R-:W-:Y:S02]  /*1b30*/  R2UR UR7, R15 ;  /* 0x000000000f0772ca */ /* 0x000fe400000e0000 */
[----:B------:R-:W-:Y:S01]  /*1b40*/  R2UR UR4, R14 ;  /* 0x000000000e0472ca */ /* 0x000fe200000e0000 */
[----:B------:R-:W-:Y:S01]  /*1b50*/  IMAD.WIDE.U32 R18, R23, 0x4, R4 ;  /* 0x0000000417127825 */ /* 0x000fe200078e0004 */
[----:B------:R-:W-:-:S09]  /*1b60*/  R2UR UR5, R15 ;  /* 0x000000000f0572ca */ /* 0x000fd200000e0000 */
[----:B------:R-:W2:Y:S04]  /*1b70*/  LD.E R22, desc[UR6][R16.64] ;  /* 0x0000000610167980 */ /* 0x000ea8000c101900 */
[----:B------:R-:W3:Y:S01]  /*1b80*/  LD.E R29, desc[UR4][R18.64] ;  /* 0x00000004121d7980 */ /* 0x000ee2000c101900 */
[----:B------:R-:W-:Y:S01]  /*1b90*/  VIADD R23, R23, 0x1 ;  /* 0x0000000117177836 */ /* 0x000fe20000000000 */
[----:B------:R-:W-:Y:S01]  /*1ba0*/  LEA.HI R24, R12, 0x1, RZ, 0x1f ;  /* 0x000000010c187811 */ /* 0x000fe200078ff8ff */
[----:B------:R-:W-:Y:S02]  /*1bb0*/  VIADD R27, R27, 0x1 ;  /* 0x000000011b1b7836 */ /* 0x000fe40000000000 */
[----:B------:R-:W-:Y:S01]  /*1bc0*/  VIADD R25, R25, 0x1 ;  /* 0x0000000119197836 */ /* 0x000fe20000000000 */
[----:B------:R-:W-:Y:S01]  /*1bd0*/  ISETP.NE.AND P1, PT, R23, R24, PT ;  /* 0x000000181700720c */ /* 0x000fe20003f25270 */
[----:B--2---:R0:W-:Y:S04]  /*1be0*/  ST.E desc[UR4][R18.64], R22 ;  /* 0x0000001612007985 */ /* 0x0041e8000c101904 */
[----:B---3--:R0:W-:Y:S08]  /*1bf0*/  ST.E desc[UR6][R16.64], R29 ;  /* 0x0000001d10007985 */ /* 0x0081f0000c101906 */
[----:B------:R-:W-:Y:S05]  /*1c00*/  @P1 BRA `(.L_x_19) ;  /* 0xfffffff000081947 */ /* 0x000fea000383ffff */
[----:B------:R-:W-:Y:S05]  /*1c10*/  BSYNC.RECONVERGENT B1 ;  /* 0x0000000000017941 */ /* 0x000fea0003800200 */
.L_x_9:
[----:B------:R-:W-:Y:S02]  /*1c20*/  LOP3.LUT R12, R11, 0x1, RZ, 0xc0, !PT ;  /* 0x000000010b0c7812 */ /* 0x000fe400078ec0ff */
[----:B------:R-:W-:Y:S02]  /*1c30*/  R2UR UR4, R14 ;  /* 0x000000000e0472ca */ /* 0x000fe400000e0000 */
[----:B------:R-:W-:Y:S02]  /*1c40*/  ISETP.NE.U32.AND P1, PT, R12, 0x1, PT ;  /* 0x000000010c00780c */ /* 0x000fe40003f25070 */
[----:B------:R-:W-:Y:S01]  /*1c50*/  R2UR UR5, R15 ;  /* 0x000000000f0572ca */ /* 0x000fe200000e0000 */
[----:B------:R-:W1:Y:S01]  /*1c60*/  LDC.64 R12, c[0x0][0x388] ;  /* 0x0000e200ff0c7b82 */ /* 0x000e620000000a00 */
[----:B0-----:R-:W-:-:S05]  /*1c70*/  SHF.R.U32.HI R17, RZ, 0x1, R11 ;  /* 0x00000001ff117819 */ /* 0x001fca000001160b */
[----:B------:R-:W-:-:S04]  /*1c80*/  IMAD.WIDE.U32 R16, R17, 0x4, R4 ;  /* 0x0000000411107825 */ /* 0x000fc800078e0004 */
[----:B------:R-:W-:Y:S02]  /*1c90*/  @P1 R2UR UR6, R14 ;  /* 0x000000000e0612ca */ /* 0x000fe400000e0000 */
[----:B------:R-:W-:Y:S01]  /*1ca0*/  @P1 R2UR UR7, R15 ;  /* 0x000000000f0712ca */ /* 0x000fe200000e0000 */
[----:B------:R-:W2:Y:S01]  /*1cb0*/  LD.E R11, desc[UR4][R16.64] ;  /* 0x00000004100b7980 */ /* 0x000ea2000c101900 */
[----:B------:R-:W0:Y:S11]  /*1cc0*/  LDCU UR4, c[0x0][0x394] ;  /* 0x00007280ff0477ac */ /* 0x000e360008000800 */
[----:B------:R-:W2:Y:S01]  /*1cd0*/  @P1 LD.E R18, desc[UR6][R16.64+-0x4] ;  /* 0xfffffc0610121980 */ /* 0x000ea2000c101900 */
[----:B-1----:R-:W-:Y:S01]  /*1ce0*/  IMAD.WIDE.U32 R12, R10, 0x4, R12 ;  /* 0x000000040a0c7825 */ /* 0x002fe200078e000c */
[----:B------:R-:W-:-:S02]  /*1cf0*/  R2UR UR6, R14 ;  /* 0x000000000e0672ca */ /* 0x000fc400000e0000 */
[----:B------:R-:W-:Y:S01]  /*1d00*/  R2UR UR7, R15 ;  /* 0x000000000f0772ca */ /* 0x000fe200000e0000 */
[--C-:B------:R-:W-:Y:S02]  /*1d10*/  IMAD.IADD R10, R10, 0x1, R3.reuse ;  /* 0x000000010a0a7824 */ /* 0x100fe400078e0203 */
[----:B------:R-:W-:Y:S02]  /*1d20*/  VIADD R8, R8, 0x1 ;  /* 0x0000000108087836 */ /* 0x000fe40000000000 */
[----:B------:R-:W-:Y:S02]  /*1d30*/  VIADD R7, R7, 0x1 ;  /* 0x0000000107077836 */ /* 0x000fe40000000000 */
[----:B------:R-:W-:Y:S02]  /*1d40*/  IMAD.IADD R2, R2, 0x1, -R3 ;  /* 0x0000000102027824 */ /* 0x000fe400078e0a03 */
[----:B------:R-:W-:Y:S02]  /*1d50*/  VIADD R6, R6, 0x1 ;  /* 0x0000000106067836 */ /* 0x000fe40000000000 */
[----:B--2---:R-:W-:-:S04]  /*1d60*/  @P1 FADD R18, R11, R18 ;  /* 0x000000120b121221 */ /* 0x004fc80000000000 */
[----:B------:R-:W-:Y:S01]  /*1d70*/  @P1 FMUL R11, R18, 0.5 ;  /* 0x3f000000120b1820 */ /* 0x000fe20000400000 */
[----:B0-----:R-:W-:-:S04]  /*1d80*/  ISETP.GE.U32.AND P1, PT, R10, UR4, PT ;  /* 0x000000040a007c0c */ /* 0x001fc8000bf26070 */
[----:B------:R0:W-:Y:S09]  /*1d90*/  STG.E desc[UR6][R12.64], R11 ;  /* 0x0000000b0c007986 */ /* 0x0001f2000c101906 */
[----:B------:R-:W-:Y:S05]  /*1da0*/  @!P1 BRA `(.L_x_20) ;  /* 0xffffffe4001c9947 */ /* 0x000fea000383ffff */
.L_x_2:
[----:B------:R-:W-:Y:S05]  /*1db0*/  BSYNC.RECONVERGENT B6 ;  /* 0x0000000000067941 */ /* 0x000fea0003800200 */
.L_x_1:
[----:B------:R-:W-:-:S04]  /*1dc0*/  MOV R0, 0x10 ;  /* 0x0000001000007802 */ /* 0x000fc80000000f00 */
[----:B------:R1:W2:Y:S03]  /*1dd0*/  LDC.64 R2, c[0x4][R0] ;  /* 0x0100000000027b82 */ /* 0x0002a60000000a00 */
[----:B------:R-:W-:-:S07]  /*1de0*/  LEPC R20, `(.L_x_21) ;  /* 0x000000001014794e */ /* 0x000fce0000000000 */
[----:B012---:R-:W-:Y:S05]  /*1df0*/  CALL.ABS.NOINC R2 ;  /* 0x0000000002007343 */ /* 0x007fea0003c00000 */
.L_x_21:
[----:B------:R-:W-:Y:S05]  /*1e00*/  EXIT ;  /* 0x000000000000794d */ /* 0x000fea0003800000 */
.L_x_3:
[----:B------:R-:W-:Y:S01]  /*1e10*/  MOV R0, 0x8 ;  /* 0x0000000800007802 */ /* 0x000fe20000000f00 */
[----:B------:R-:W0:Y:S01]  /*1e20*/  LDCU.64 UR4, c[0x4][0x18] ;  /* 0x01000300ff0477ac */ /* 0x000e220008000a00 */
[----:B------:R-:W-:Y:S02]  /*1e30*/  CS2R R6, SRZ ;  /* 0x0000000000067805 */ /* 0x000fe4000001ff00 */
[----:B------:R1:W2:Y:S01]  /*1e40*/  LDC.64 R2, c[0x4][R0] ;  /* 0x0100000000027b82 */ /* 0x0002a20000000a00 */
[----:B0-----:R-:W-:Y:S02]  /*1e50*/  IMAD.U32 R4, RZ, RZ, UR4 ;  /* 0x00000004ff047e24 */ /* 0x001fe4000f8e00ff */
[----:B-1----:R-:W-:-:S07]  /*1e60*/  IMAD.U32 R5, RZ, RZ, UR5 ;  /* 0x00000005ff057e24 */ /* 0x002fce000f8e00ff */
[----:B------:R-:W-:-:S07]  /*1e70*/  LEPC R20, `(.L_x_22) ;  /* 0x000000001014794e */ /* 0x000fce0000000000 */
[----:B--2---:R-:W-:Y:S05]  /*1e80*/  CALL.ABS.NOINC R2 ;  /* 0x0000000002007343 */ /* 0x004fea0003c00000 */
.L_x_22:
[----:B------:R-:W-:Y:S05]  /*1e90*/  EXIT ;  /* 0x000000000000794d */ /* 0x000fea0003800000 */
.L_x_23:
[----:B------:R-:W-:-:S00]  /*1ea0*/  BRA `(.L_x_23) ;  /* 0xfffffffc00fc7947 */ /* 0x000fc0000383ffff */
[----:B------:R-:W-:-:S00]  /*1eb0*/  NOP ;  /* 0x0000000000007918 */ /* 0x000fc00000000000 */
        /* <DEDUP_REMOVED lines=12> */
.L_x_55:


//--------------------- .text._Z14qselect_kernelPKfPfiii --------------------------
	.section	.text._Z14qselect_kernelPKfPfiii,"ax",@progbits
	.align	128
        .global         _Z14qselect_kernelPKfPfiii
        .type           _Z14qselect_kernelPKfPfiii,@function
        .size           _Z14qselect_kernelPKfPfiii,(.L_x_54 - _Z14qselect_kernelPKfPfiii)
        .other          _Z14qselect_kernelPKfPfiii,@"STO_CUDA_ENTRY STV_DEFAULT"
_Z14qselect_kernelPKfPfiii:
.text._Z14qselect_kernelPKfPfiii:
        /* <DEDUP_REMOVED lines=13> */
.L_x_24:
        /* <DEDUP_REMOVED lines=10> */
[----:B------:R-:W0:Y:S01]  /*0170*/  LDC.64 R20, c[0x0][0x380] ;  /* 0x0000e000ff147b82 */ /* 0x000e220000000a00 */
[----:B------:R-:W-:Y:S01]  /*0180*/  IADD3 R2, P0, PT, R4, 0x20, RZ ;  /* 0x0000002004027810 */ /* 0x000fe20007f1e0ff */
[----:B------:R-:W-:-:S04]  /*0190*/  IMAD R6, R16, R16, RZ ;  /* 0x0000001010067224 */ /* 0x000fc800078e02ff */
[----:B------:R-:W-:Y:S02]  /*01a0*/  IMAD.X R7, RZ, RZ, R5, P0 ;  /* 0x000000ffff077224 */ /* 0x000fe400000e0605 */
[----:B------:R-:W1:Y:S08]  /*01b0*/  LDC R12, c[0x0][0x398] ;  /* 0x0000e600ff0c7b82 */ /* 0x000e700000000800 */
[----:B------:R-:W2:Y:S01]  /*01c0*/  LDC.64 R18, c[0x0][0x358] ;  /* 0x0000d600ff127b82 */ /* 0x000ea20000000a00 */
[----:B0-----:R-:W-:-:S05]  /*01d0*/  IADD3 R20, P1, PT, R20, 0x20, RZ ;  /* 0x0000002014147810 */ /* 0x001fca0007f3e0ff */
[----:B------:R-:W-:Y:S01]  /*01e0*/  IMAD.X R21, RZ, RZ, R21, P1 ;  /* 0x000000ffff157224 */ /* 0x000fe200008e0615 */
[C---:B-1----:R-:W-:Y:S01]  /*01f0*/  LOP3.LUT R9, R12.reuse, 0xf, RZ, 0xc0, !PT ;  /* 0x0000000f0c097812 */ /* 0x042fe200078ec0ff */
[C---:B------:R-:W-:Y:S01]  /*0200*/  VIADD R8, R12.reuse, 0xffffffff ;  /* 0xffffffff0c087836 */ /* 0x040fe20000000000 */
[C---:B------:R-:W-:Y:S02]  /*0210*/  LOP3.LUT R10, R12.reuse, 0x7, RZ, 0xc0, !PT ;  /* 0x000000070c0a7812 */ /* 0x040fe400078ec0ff */
[C---:B------:R-:W-:Y:S01]  /*0220*/  LOP3.LUT R11, R12.reuse, 0xfffffff0, RZ, 0xc0, !PT ;  /* 0xfffffff00c0b7812 */ /* 0x040fe200078ec0ff */
[----:B------:R-:W-:Y:S01]  /*0230*/  VIADD R13, R9, 0xffffffff ;  /* 0xffffffff090d7836 */ /* 0x000fe20000000000 */
[----:B------:R-:W-:Y:S01]  /*0240*/  LOP3.LUT R12, R12, 0x3, RZ, 0xc0, !PT ;  /* 0x000000030c0c7812 */ /* 0x000fe200078ec0ff */
[----:B------:R-:W-:Y:S02]  /*0250*/  VIADD R14, R10, 0xffffffff ;  /* 0xffffffff0a0e7836 */ /* 0x000fe40000000000 */
[----:B--2---:R-:W-:-:S07]  /*0260*/  IMAD.MOV R15, RZ, RZ, -R11 ;  /* 0x000000ffff0f7224 */ /* 0x004fce00078e0a0b */
.L_x_36:
[----:B------:R-:W0:Y:S01]  /*0270*/  LDCU UR4, c[0x0][0x398] ;  /* 0x00007300ff0477ac */ /* 0x000e220008000800 */
[----:B------:R-:W-:Y:S01]  /*0280*/  BSSY.RECONVERGENT B0, `(.L_x_28) ;  /* 0x000008d000007945 */ /* 0x000fe20003800200 */
[----:B------:R-:W-:Y:S02]  /*0290*/  IMAD.MOV.U32 R16, RZ, RZ, RZ ;  /* 0x000000ffff107224 */ /* 0x000fe400078e00ff */
[----:B0-----:R-:W-:-:S05]  /*02a0*/  VIADD R0, R3, UR4 ;  /* 0x0000000403007c36 */ /* 0x001fca0008000000 */
[----:B------:R-:W-:-:S13]  /*02b0*/  ISETP.GE.AND P0, PT, R3, R0, PT ;  /* 0x000000000300720c */ /* 0x000fda0003f06270 */
[----:B------:R-:W-:Y:S05]  /*02c0*/  @P0 BRA `(.L_x_29) ;  /* 0x0000000800200947 */ /* 0x000fea0003800000 */
[----:B------:R-:W-:Y:S01]  /*02d0*/  ISETP.GE.U32.AND P0, PT, R8, 0xf, PT ;  /* 0x0000000f0800780c */ /* 0x000fe20003f06070 */
[----:B------:R-:W-:Y:S02]  /*02e0*/  IMAD.MOV.U32 R27, RZ, RZ, RZ ;  /* 0x000000ffff1b7224 */ /* 0x000fe400078e00ff */
[----:B------:R-:W-:-:S10]  /*02f0*/  IMAD.MOV.U32 R17, RZ, RZ, R3 ;  /* 0x000000ffff117224 */ /* 0x000fd400078e0003 */
[----:B------:R-:W-:Y:S05]  /*0300*/  @!P0 BRA `(.L_x_30) ;  /* 0x0000000000cc8947 */ /* 0x000fea0003800000 */
[----:B------:R-:W-:Y:S01]  /*0310*/  BSSY.RECONVERGENT B1, `(.L_x_31) ;  /* 0x0000031000017945 */ /* 0x000fe20003800200 */
[----:B------:R-:W-:Y:S02]  /*0320*/  IMAD.MOV.U32 R0, RZ, RZ, R15 ;  /* 0x000000ffff007224 */ /* 0x000fe400078e000f */
[----:B------:R-:W-:Y:S02]  /*0330*/  IMAD.MOV.U32 R16, RZ, RZ, R2 ;  /* 0x000000ffff107224 */ /* 0x000fe400078e0002 */
[----:B------:R-:W-:-:S07]  /*0340*/  IMAD.MOV.U32 R29, RZ, RZ, R7 ;  /* 0x000000ffff1d7224 */ /* 0x000fce00078e0007 */
.L_x_32:
[----:B------:R-:W-:Y:S01]  /*0350*/  R2UR UR4, R18 ;  /* 0x00000000120472ca */ /* 0x000fe200000e0000 */
[----:B------:R-:W-:Y:S01]  /*0360*/  IMAD.WIDE R24, R17, 0x4, R20 ;  /* 0x0000000411187825 */ /* 0x000fe200078e0214 */
[----:B------:R-:W-:-:S13]  /*0370*/  R2UR UR5, R19 ;  /* 0x00000000130572ca */ /* 0x000fda00000e0000 */
[----:B------:R-:W2:Y:S01]  /*0380*/  LDG.E R27, desc[UR4][R24.64+-0x20] ;  /* 0xffffe004181b7981 */ /* 0x000ea2000c1e1900 */
[----:B------:R-:W-:Y:S01]  /*0390*/  R2UR UR6, R18 ;  /* 0x00000000120672ca */ /* 0x000fe200000e0000 */
[----:B-1----:R-:W-:Y:S01]  /*03a0*/  IMAD.MOV.U32 R22, RZ, RZ, R16 ;  /* 0x000000ffff167224 */ /* 0x002fe200078e0010 */
        /* <DEDUP_REMOVED lines=33> */
[----:B---3--:R-:W2:Y:S01]  /*05c0*/  LDG.E R33, desc[UR6][R24.64+0x1c] ;  /* 0x00001c0618217981 */ /* 0x008ea2000c1e1900 */
[----:B------:R-:W-:Y:S01]  /*05d0*/  IADD3 R16, P1, PT, R22, 0x40, RZ ;  /* 0x0000004016107810 */ /* 0x000fe20007f3e0ff */
[----:B------:R-:W-:-:S04]  /*05e0*/  VIADD R17, R17, 0x10 ;  /* 0x0000001011117836 */ /* 0x000fc80000000000 */
[----:B0-----:R-:W-:Y:S01]  /*05f0*/  IMAD.X R29, RZ, RZ, R23, P1 ;  /* 0x000000ffff1d7224 */ /* 0x001fe200008e0617 */
[----:B--2---:R1:W-:Y:S01]  /*0600*/  ST.E desc[UR4][R22.64+0x1c], R33 ;  /* 0x00001c2116007985 */ /* 0x0043e2000c101904 */
[----:B------:R-:W-:Y:S06]  /*0610*/  @P0 BRA `(.L_x_32) ;  /* 0xfffffffc004c0947 */ /* 0x000fec000383ffff */
[----:B------:R-:W-:Y:S05]  /*0620*/  BSYNC.RECONVERGENT B1 ;  /* 0x0000000000017941 */ /* 0x000fea0003800200 */
.L_x_31:
[----:B------:R-:W-:-:S07]  /*0630*/  IMAD.MOV.U32 R27, RZ, RZ, R11 ;  /* 0x000000ffff1b7224 */ /* 0x000fce00078e000b */
.L_x_30:
[----:B------:R-:W0:Y:S01]  /*0640*/  LDCU UR4, c[0x0][0x398] ;  /* 0x00007300ff0477ac */ /* 0x000e220008000800 */
[----:B------:R-:W-:Y:S01]  /*0650*/  ISETP.NE.AND P0, PT, R9, RZ, PT ;  /* 0x000000ff0900720c */ /* 0x000fe20003f05270 */
[----:B0-----:R-:W-:-:S12]  /*0660*/  IMAD.U32 R16, RZ, RZ, UR4 ;  /* 0x00000004ff107e24 */ /* 0x001fd8000f8e00ff */
[----:B------:R-:W-:Y:S05]  /*0670*/  @!P0 BRA `(.L_x_29) ;  /* 0x0000000400348947 */ /* 0x000fea0003800000 */
[----:B------:R-:W-:Y:S02]  /*0680*/  ISETP.GE.U32.AND P0, PT, R13, 0x7, PT ;  /* 0x000000070d00780c */ /* 0x000fe40003f06070 */
[----:B------:R-:W-:-:S11]  /*0690*/  ISETP.NE.AND P1, PT, R10, RZ, PT ;  /* 0x000000ff0a00720c */ /* 0x000fd60003f25270 */
[----:B------:R-:W-:Y:S05]  /*06a0*/  @!P0 BRA `(.L_x_33) ;  /* 0x0000000000648947 */ /* 0x000fea0003800000 */
[----:B------:R-:W0:Y:S01]  /*06b0*/  LDC.64 R24, c[0x0][0x380] ;  /* 0x0000e000ff187b82 */ /* 0x000e220000000a00 */
[----:B------:R-:W-:Y:S02]  /*06c0*/  R2UR UR6, R18 ;  /* 0x00000000120672ca */ /* 0x000fe400000e0000 */
[----:B------:R-:W-:Y:S01]  /*06d0*/  R2UR UR7, R19 ;  /* 0x00000000130772ca */ /* 0x000fe200000e0000 */
[----:B0-----:R-:W-:-:S12]  /*06e0*/  IMAD.WIDE R24, R17, 0x4, R24 ;  /* 0x0000000411187825 */ /* 0x001fd800078e0218 */
[----:B------:R-:W2:Y:S01]  /*06f0*/  LDG.E R29, desc[UR6][R24.64] ;  /* 0x00000006181d7981 */ /* 0x000ea2000c1e1900 */
[----:B------:R-:W-:Y:S01]  /*0700*/  R2UR UR8, R18 ;  /* 0x00000000120872ca */ /* 0x000fe200000e0000 */
[----:B-1----:R-:W-:Y:S01]  /*0710*/  IMAD.WIDE.U32 R22, R27, 0x4, R4 ;  /* 0x000000041b167825 */ /* 0x002fe200078e0004 */
        /* <DEDUP_REMOVED lines=18> */
.L_x_33:
[----:B------:R-:W-:Y:S01]  /*0840*/  IMAD.U32 R16, RZ, RZ, UR4 ;  /* 0x00000004ff107e24 */ /* 0x000fe2000f8e00ff */
[----:B------:R-:W-:Y:S06]  /*0850*/  @!P1 BRA `(.L_x_29) ;  /* 0x0000000000bc9947 */ /* 0x000fec0003800000 */
[----:B------:R-:W-:-:S13]  /*0860*/  ISETP.GE.U32.AND P0, PT, R14, 0x3, PT ;  /* 0x000000030e00780c */ /* 0x000fda0003f06070 */
[----:B01----:R-:W0:Y:S01]  /*0870*/  @P0 LDC.64 R22, c[0x0][0x380] ;  /* 0x0000e000ff160b82 */ /* 0x003e220000000a00 */
[----:B------:R-:W-:Y:S02]  /*0880*/  @P0 R2UR UR6, R18 ;  /* 0x00000000120602ca */ /* 0x000fe400000e0000 */
[----:B------:R-:W-:Y:S01]  /*0890*/  @P0 R2UR UR7, R19 ;  /* 0x00000000130702ca */ /* 0x000fe200000e0000 */
[----:B0-----:R-:W-:-:S12]  /*08a0*/  @P0 IMAD.WIDE R22, R17, 0x4, R22 ;  /* 0x0000000411160825 */ /* 0x001fd800078e0216 */
[----:B------:R-:W2:Y:S01]  /*08b0*/  @P0 LDG.E R29, desc[UR6][R22.64] ;  /* 0x00000006161d0981 */ /* 0x000ea2000c1e1900 */
[----:B------:R-:W-:Y:S01]  /*08c0*/  @P0 R2UR UR8, R18 ;  /* 0x00000000120802ca */ /* 0x000fe200000e0000 */
[----:B------:R-:W-:Y:S01]  /*08d0*/  @P0 IMAD.MOV.U32 R24, RZ, RZ, R4 ;  /* 0x000000ffff180224 */ /* 0x000fe200078e0004 */
[----:B------:R-:W-:Y:S01]  /*08e0*/  @P0 R2UR UR9, R19 ;  /* 0x00000000130902ca */ /* 0x000fe200000e0000 */
[----:B------:R-:W-:Y:S02]  /*08f0*/  @P0 IMAD.MOV.U32 R25, RZ, RZ, R5 ;  /* 0x000000ffff190224 */ /* 0x000fe400078e0005 */
[----:B------:R-:W-:-:S05]  /*0900*/  @P0 IMAD.WIDE.U32 R24, R27, 0x4, R24 ;  /* 0x000000041b180825 */ /* 0x000fca00078e0018 */
[----:B--2---:R2:W-:Y:S05]  /*0910*/  @P0 ST.E desc[UR6][R24.64], R29 ;  /* 0x0000001d18000985 */ /* 0x0045ea000c101906 */
[----:B------:R-:W3:Y:S04]  /*0920*/  @P0 LDG.E R31, desc[UR8][R22.64+0x4] ;  /* 0x00000408161f0981 */ /* 0x000ee8000c1e1900 */
[----:B---3--:R2:W-:Y:S04]  /*0930*/  @P0 ST.E desc[UR6][R24.64+0x4], R31 ;  /* 0x0000041f18000985 */ /* 0x0085e8000c101906 */
[----:B------:R-:W3:Y:S01]  /*0940*/  @P0 LDG.E R33, desc[UR8][R22.64+0x8] ;  /* 0x0000080816210981 */ /* 0x000ee2000c1e1900 */
[----:B------:R-:W-:-:S03]  /*0950*/  ISETP.NE.AND P1, PT, R12, RZ, PT ;  /* 0x000000ff0c00720c */ /* 0x000fc60003f25270 */
[----:B---3--:R2:W-:Y:S04]  /*0960*/  @P0 ST.E desc[UR6][R24.64+0x8], R33 ;  /* 0x0000082118000985 */ /* 0x0085e8000c101906 */
[----:B------:R-:W3:Y:S01]  /*0970*/  @P0 LDG.E R35, desc[UR8][R22.64+0xc] ;  /* 0x00000c0816230981 */ /* 0x000ee2000c1e1900 */
[----:B------:R-:W-:Y:S02]  /*0980*/  IMAD.U32 R16, RZ, RZ, UR4 ;  /* 0x00000004ff107e24 */ /* 0x000fe4000f8e00ff */
        /* <DEDUP_REMOVED lines=8> */
[----:B------:R-:W3:Y:S01]  /*0a10*/  LDG.E R17, desc[UR6][R22.64] ;  /* 0x0000000616117981 */ /* 0x000ee2000c1e1900 */
[----:B------:R-:W-:Y:S01]  /*0a20*/  ISETP.NE.AND P0, PT, R12, 0x1, PT ;  /* 0x000000010c00780c */ /* 0x000fe20003f05270 */
[----:B--2---:R-:W-:Y:S02]  /*0a30*/  IMAD.MOV.U32 R24, RZ, RZ, R4 ;  /* 0x000000ffff187224 */ /* 0x004fe400078e0004 */
[----:B------:R-:W-:Y:S02]  /*0a40*/  IMAD.MOV.U32 R25, RZ, RZ, R5 ;  /* 0x000000ffff197224 */ /* 0x000fe400078e0005 */
[----:B------:R-:W-:Y:S02]  /*0a50*/  IMAD.U32 R16, RZ, RZ, UR4 ;  /* 0x00000004ff107e24 */ /* 0x000fe4000f8e00ff */
[----:B------:R-:W-:-:S05]  /*0a60*/  IMAD.WIDE.U32 R24, R27, 0x4, R24 ;  /* 0x000000041b187825 */ /* 0x000fca00078e0018 */
[----:B---3--:R3:W-:Y:S01]  /*0a70*/  ST.E desc[UR6][R24.64], R17 ;  /* 0x0000001118007985 */ /* 0x0087e2000c101906 */
[----:B------:R-:W-:Y:S05]  /*0a80*/  @!P0 BRA `(.L_x_29) ;  /* 0x0000000000308947 */ /* 0x000fea0003800000 */
[----:B------:R-:W-:Y:S02]  /*0a90*/  R2UR UR6, R18 ;  /* 0x00000000120672ca */ /* 0x000fe400000e0000 */
[----:B------:R-:W-:-:S13]  /*0aa0*/  R2UR UR7, R19 ;  /* 0x00000000130772ca */ /* 0x000fda00000e0000 */
[----:B---3--:R-:W2:Y:S01]  /*0ab0*/  LDG.E R17, desc[UR6][R22.64+0x4] ;  /* 0x0000040616117981 */ /* 0x008ea2000c1e1900 */
        /* <DEDUP_REMOVED lines=9> */
.L_x_29:
[----:B------:R-:W-:Y:S05]  /*0b50*/  BSYNC.RECONVERGENT B0 ;  /* 0x0000000000007941 */ /* 0x000fea0003800200 */
.L_x_28:
[----:B---34-:R-:W-:Y:S01]  /*0b60*/  SHF.R.U32.HI R17, RZ, 0x1, R16 ;  /* 0x00000001ff117819 */ /* 0x018fe20000011610 */
[----:B0-2---:R-:W-:Y:S01]  /*0b70*/  IMAD.MOV.U32 R24, RZ, RZ, R4 ;  /* 0x000000ffff187224 */ /* 0x005fe200078e0004 */
[----:B------:R-:W-:Y:S01]  /*0b80*/  MOV R0, 0xbb0 ;  /* 0x00000bb000007802 */ /* 0x000fe20000000f00 */
[----:B------:R-:W-:-:S07]  /*0b90*/  IMAD.MOV.U32 R25, RZ, RZ, R5 ;  /* 0x000000ffff197224 */ /* 0x000fce00078e0005 */
[----:B-1----:R-:W-:Y:S05]  /*0ba0*/  CALL.REL.NOINC `($_Z14qselect_kernelPKfPfiii$_Z7qselectPfii) ;  /* 0x0000000000947944 */ /* 0x002fea0003c00000 */
[----:B------:R-:W-:Y:S01]  /*0bb0*/  LOP3.LUT R0, R16, 0x1, RZ, 0xc0, !PT ;  /* 0x0000000110007812 */ /* 0x000fe200078ec0ff */
[----:B------:R-:W-:Y:S01]  /*0bc0*/  BSSY.RECONVERGENT B2, `(.L_x_34) ;  /* 0x000000b000027945 */ /* 0x000fe20003800200 */
[----:B------:R-:W-:Y:S02]  /*0bd0*/  IMAD.MOV.U32 R34, RZ, RZ, R25 ;  /* 0x000000ffff227224 */ /* 0x000fe400078e0019 */
[----:B------:R-:W-:-:S13]  /*0be0*/  ISETP.NE.U32.AND P0, PT, R0, 0x1, PT ;  /* 0x000000010000780c */ /* 0x000fda0003f05070 */
[----:B------:R-:W-:Y:S05]  /*0bf0*/  @!P0 BRA `(.L_x_35) ;  /* 0x00000000001c8947 */ /* 0x000fea0003800000 */
[----:B------:R-:W-:Y:S01]  /*0c00*/  VIADD R17, R17, 0xffffffff ;  /* 0xffffffff11117836 */ /* 0x000fe20000000000 */
[----:B------:R-:W-:Y:S01]  /*0c10*/  MOV R0, 0xc50 ;  /* 0x00000c5000007802 */ /* 0x000fe20000000f00 */
[----:B------:R-:W-:Y:S02]  /*0c20*/  IMAD.MOV.U32 R24, RZ, RZ, R4 ;  /* 0x000000ffff187224 */ /* 0x000fe400078e0004 */
[----:B------:R-:W-:-:S07]  /*0c30*/  IMAD.MOV.U32 R25, RZ, RZ, R5 ;  /* 0x000000ffff197224 */ /* 0x000fce00078e0005 */
[----:B------:R-:W-:Y:S05]  /*0c40*/  CALL.REL.NOINC `($_Z14qselect_kernelPKfPfiii$_Z7qselectPfii) ;  /* 0x00000000006c7944 */ /* 0x000fea0003c00000 */
[----:B------:R-:W-:-:S04]  /*0c50*/  FADD R34, R34, R25 ;  /* 0x0000001922227221 */ /* 0x000fc80000000000 */
[----:B------:R-:W-:-:S07]  /*0c60*/  FMUL R34, R34, 0.5 ;  /* 0x3f00000022227820 */ /* 0x000fce0000400000 */
.L_x_35:
[----:B------:R-:W-:Y:S05]  /*0c70*/  BSYNC.RECONVERGENT B2 ;  /* 0x0000000000027941 */ /* 0x000fea0003800200 */
.L_x_34:
[----:B------:R-:W0:Y:S01]  /*0c80*/  LDC.64 R16, c[0x0][0x388] ;  /* 0x0000e200ff107b82 */ /* 0x000e220000000a00 */
[----:B------:R-:W1:Y:S01]  /*0c90*/  LDCU UR4, c[0x0][0x394] ;  /* 0x00007280ff0477ac */ /* 0x000e620008000800 */
[----:B------:R-:W-:Y:S02]  /*0ca0*/  R2UR UR6, R18 ;  /* 0x00000000120672ca */ /* 0x000fe400000e0000 */
[----:B------:R-:W-:Y:S01]  /*0cb0*/  R2UR UR7, R19 ;  /* 0x00000000130772ca */ /* 0x000fe200000e0000 */
[----:B0-----:R-:W-:-:S04]  /*0cc0*/  IMAD.WIDE.U32 R16, R3, 0x4, R16 ;  /* 0x0000000403107825 */ /* 0x001fc800078e0010 */
[----:B------:R-:W-:-:S08]  /*0cd0*/  IMAD.IADD R3, R6, 0x1, R3 ;  /* 0x0000000106037824 */ /* 0x000fd000078e0203 */
[----:B------:R0:W-:Y:S01]  /*0ce0*/  STG.E desc[UR6][R16.64], R34 ;  /* 0x0000002210007986 */ /* 0x0001e2000c101906 */
[----:B-1----:R-:W-:-:S13]  /*0cf0*/  ISETP.GE.U32.AND P0, PT, R3, UR4, PT ;  /* 0x0000000403007c0c */ /* 0x002fda000bf06070 */
[----:B0-----:R-:W-:Y:S05]  /*0d00*/  @!P0 BRA `(.L_x_36) ;  /* 0xfffffff400588947 */ /* 0x001fea000383ffff */
.L_x_26:
[----:B------:R-:W-:Y:S05]  /*0d10*/  BSYNC.RECONVERGENT B6 ;  /* 0x0000000000067941 */ /* 0x000fea0003800200 */
.L_x_25:
[----:B------:R-:W-:-:S04]  /*0d20*/  MOV R0, 0x10 ;  /* 0x0000001000007802 */ /* 0x000fc80000000f00 */
[----:B------:R0:W1:Y:S03]  /*0d30*/  LDC.64 R2, c[0x4][R0] ;  /* 0x0100000000027b82 */ /* 0x0000660000000a00 */
[----:B------:R-:W-:-:S07]  /*0d40*/  LEPC R20, `(.L_x_37) ;  /* 0x000000001014794e */ /* 0x000fce0000000000 */
[----:B01----:R-:W-:Y:S05]  /*0d50*/  CALL.ABS.NOINC R2 ;  /* 0x0000000002007343 */ /* 0x003fea0003c00000 */
.L_x_37:
[----:B------:R-:W-:Y:S05]  /*0d60*/  EXIT ;  /* 0x000000000000794d */ /* 0x000fea0003800000 */
.L_x_27:
        /* <DEDUP_REMOVED lines=8> */
.L_x_38:
[----:B------:R-:W-:Y:S05]  /*0df0*/  EXIT ;  /* 0x000000000000794d */ /* 0x000fea0003800000 */
        .type           $_Z14qselect_kernelPKfPfiii$_Z7qselectPfii,@function
        .size           $_Z14qselect_kernelPKfPfiii$_Z7qselectPfii,(.L_x_54 - $_Z14qselect_kernelPKfPfiii$_Z7qselectPfii)
$_Z14qselect_kernelPKfPfiii$_Z7qselectPfii:
[----:B------:R-:W0:Y:S01]  /*0e00*/  LDC.64 R22, c[0x0][0x358] ;  /* 0x0000d600ff167b82 */ /* 0x000e220000000a00 */
[----:B------:R-:W-:Y:S01]  /*0e10*/  BSSY.RECONVERGENT B1, `(.L_x_39) ;  /* 0x00000b2000017945 */ /* 0x000fe20003800200 */
[----:B------:R-:W-:Y:S02]  /*0e20*/  IMAD.MOV.U32 R35, RZ, RZ, R16 ;  /* 0x000000ffff237224 */ /* 0x000fe400078e0010 */
[----:B------:R-:W-:-:S07]  /*0e30*/  IMAD.MOV.U32 R36, RZ, RZ, R17 ;  /* 0x000000ffff247224 */ /* 0x000fce00078e0011 */
.L_x_52:
[C---:B------:R-:W-:Y:S01]  /*0e40*/  ISETP.GE.AND P0, PT, R35.reuse, 0x2, PT ;  /* 0x000000022300780c */ /* 0x040fe20003f06270 */
[----:B------:R-:W-:Y:S01]  /*0e50*/  BSSY.RECONVERGENT B0, `(.L_x_40) ;  /* 0x0000096000007945 */ /* 0x000fe20003800200 */
[----:B------:R-:W-:Y:S02]  /*0e60*/  IMAD.MOV.U32 R38, RZ, RZ, R35 ;  /* 0x000000ffff267224 */ /* 0x000fe400078e0023 */
[----:B0-----:R-:W-:Y:S02]  /*0e70*/  VIADD R26, R35, 0xffffffff ;  /* 0xffffffff231a7836 */ /* 0x001fe40000000000 */
[----:B------:R-:W-:-:S07]  /*0e80*/  IMAD.MOV.U32 R35, RZ, RZ, RZ ;  /* 0x000000ffff237224 */ /* 0x000fce00078e00ff */
[----:B------:R-:W-:Y:S05]  /*0e90*/  @!P0 BRA `(.L_x_41) ;  /* 0x0000000800448947 */ /* 0x000fea0003800000 */
[----:B------:R-:W-:Y:S01]  /*0ea0*/  VIADD R27, R38, 0xfffffffe ;  /* 0xfffffffe261b7836 */ /* 0x000fe20000000000 */
[----:B------:R-:W-:Y:S01]  /*0eb0*/  BSSY.RECONVERGENT B3, `(.L_x_42) ;  /* 0x000004f000037945 */ /* 0x000fe20003800200 */
[----:B------:R-:W-:Y:S02]  /*0ec0*/  IMAD.MOV.U32 R37, RZ, RZ, RZ ;  /* 0x000000ffff257224 */ /* 0x000fe400078e00ff */
[----:B------:R-:W-:Y:S01]  /*0ed0*/  IMAD.MOV.U32 R35, RZ, RZ, RZ ;  /* 0x000000ffff237224 */ /* 0x000fe200078e00ff */
[----:B------:R-:W-:-:S13]  /*0ee0*/  ISETP.GE.U32.AND P0, PT, R27, 0x3, PT ;  /* 0x000000031b00780c */ /* 0x000fda0003f06070 */
[----:B------:R-:W-:Y:S05]  /*0ef0*/  @!P0 BRA `(.L_x_43) ;  /* 0x0000000400288947 */ /* 0x000fea0003800000 */
[----:B------:R-:W-:Y:S01]  /*0f00*/  IADD3 R32, P0, PT, R24, 0x8, RZ ;  /* 0x0000000818207810 */ /* 0x000fe20007f1e0ff */
[----:B------:R-:W-:Y:S01]  /*0f10*/  IMAD.MOV.U32 R35, RZ, RZ, RZ ;  /* 0x000000ffff237224 */ /* 0x000fe200078e00ff */
[----:B------:R-:W-:-:S03]  /*0f20*/  LOP3.LUT R37, R26, 0xfffffffc, RZ, 0xc0, !PT ;  /* 0xfffffffc1a257812 */ /* 0x000fc600078ec0ff */
[----:B------:R-:W-:Y:S02]  /*0f30*/  IMAD.X R33, RZ, RZ, R25, P0 ;  /* 0x000000ffff217224 */ /* 0x000fe400000e0619 */
[----:B------:R-:W-:-:S07]  /*0f40*/  IMAD.MOV R39, RZ, RZ, -R37 ;  /* 0x000000ffff277224 */ /* 0x000fce00078e0a25 */
.L_x_44:
[----:B0-----:R-:W-:Y:S01]  /*0f50*/  R2UR UR4, R22 ;  /* 0x00000000160472ca */ /* 0x001fe200000e0000 */
[----:B------:R-:W-:Y:S01]  /*0f60*/  VIADD R29, R38, 0xffffffff ;  /* 0xffffffff261d7836 */ /* 0x000fe20000000000 */
[----:B------:R-:W-:Y:S01]  /*0f70*/  R2UR UR5, R23 ;  /* 0x00000000170572ca */ /* 0x000fe200000e0000 */
[----:B-1----:R-:W-:Y:S01]  /*0f80*/  IMAD.MOV.U32 R26, RZ, RZ, R32 ;  /* 0x000000ffff1a7224 */ /* 0x002fe200078e0020 */
[----:B------:R-:W-:Y:S01]  /*0f90*/  R2UR UR6, R22 ;  /* 0x00000000160672ca */ /* 0x000fe200000e0000 */
[----:B------:R-:W-:Y:S01]  /*0fa0*/  IMAD.WIDE.U32 R28, R29, 0x4, R24 ;  /* 0x000000041d1c7825 */ /* 0x000fe200078e0018 */
[----:B------:R-:W-:-:S03]  /*0fb0*/  R2UR UR7, R23 ;  /* 0x00000000170772ca */ /* 0x000fc600000e0000 */
[----:B------:R-:W-:-:S06]  /*0fc0*/  IMAD.MOV.U32 R27, RZ, RZ, R33 ;  /* 0x000000ffff1b7224 */ /* 0x000fcc00078e0021 */
[----:B------:R-:W2:Y:S04]  /*0fd0*/  LD.E R43, desc[UR4][R26.64+-0x8] ;  /* 0xfffff8041a2b7980 */ /* 0x000ea8000c101900 */
[----:B------:R-:W2:Y:S02]  /*0fe0*/  LD.E R40, desc[UR6][R28.64] ;  /* 0x000000061c287980 */ /* 0x000ea4000c101900 */
[----:B--2---:R-:W-:-:S13]  /*0ff0*/  FSETP.GT.AND P0, PT, R43, R40, PT ;  /* 0x000000282b00720b */ /* 0x004fda0003f04000 */
[----:B------:R-:W-:Y:S01]  /*1000*/  @!P0 R2UR UR4, R22 ;  /* 0x00000000160482ca */ /* 0x000fe200000e0000 */
[----:B------:R-:W-:Y:S01]  /*1010*/  @!P0 IMAD.WIDE R32, R35, 0x4, R24 ;  /* 0x0000000423208825 */ /* 0x000fe200078e0218 */
[----:B------:R-:W-:-:S13]  /*1020*/  @!P0 R2UR UR5, R23 ;  /* 0x00000000170582ca */ /* 0x000fda00000e0000 */
[----:B------:R-:W2:Y:S01]  /*1030*/  @!P0 LD.E R41, desc[UR4][R32.64] ;  /* 0x0000000420298980 */ /* 0x000ea2000c101900 */
[C---:B------:R-:W-:Y:S02]  /*1040*/  @!P0 R2UR UR6, R22.reuse ;  /* 0x00000000160682ca */ /* 0x040fe400000e0000 */
[C---:B------:R-:W-:Y:S02]  /*1050*/  @!P0 R2UR UR7, R23.reuse ;  /* 0x00000000170782ca */ /* 0x040fe400000e0000 */
[C---:B------:R-:W-:Y:S02]  /*1060*/  @!P0 R2UR UR8, R22.reuse ;  /* 0x00000000160882ca */ /* 0x040fe400000e0000 */
[C---:B------:R-:W-:Y:S02]  /*1070*/  @!P0 R2UR UR9, R23.reuse ;  /* 0x00000000170982ca */ /* 0x040fe400000e0000 */
[----:B------:R-:W-:Y:S02]  /*1080*/  R2UR UR10, R22 ;  /* 0x00000000160a72ca */ /* 0x000fe400000e0000 */
[----:B------:R-:W-:Y:S01]  /*1090*/  R2UR UR11, R23 ;  /* 0x00000000170b72ca */ /* 0x000fe200000e0000 */
[----:B--2---:R-:W-:Y:S04]  /*10a0*/  @!P0 ST.E desc[UR4][R26.64+-0x8], R41 ;  /* 0xfffff8291a008985 */ /* 0x004fe8000c101904 */
[----:B------:R0:W-:Y:S04]  /*10b0*/  @!P0 ST.E desc[UR6][R32.64], R43 ;  /* 0x0000002b20008985 */ /* 0x0001e8000c101906 */
[----:B------:R-:W2:Y:S04]  /*10c0*/  @!P0 LD.E R40, desc[UR8][R28.64] ;  /* 0x000000081c288980 */ /* 0x000ea8000c101900 */
[----:B------:R-:W2:Y:S01]  /*10d0*/  LD.E R42, desc[UR10][R26.64+-0x4] ;  /* 0xfffffc0a1a2a7980 */ /* 0x000ea2000c101900 */
[----:B------:R-:W-:Y:S01]  /*10e0*/  @!P0 VIADD R35, R35, 0x1 ;  /* 0x0000000123238836 */ /* 0x000fe20000000000 */
[----:B--2---:R-:W-:-:S13]  /*10f0*/  FSETP.GT.AND P1, PT, R42, R40, PT ;  /* 0x000000282a00720b */ /* 0x004fda0003f24000 */
[----:B------:R-:W-:Y:S01]  /*1100*/  @!P1 R2UR UR4, R22 ;  /* 0x00000000160492ca */ /* 0x000fe200000e0000 */
[----:B------:R-:W-:Y:S01]  /*1110*/  @!P1 IMAD.WIDE R30, R35, 0x4, R24 ;  /* 0x00000004231e9825 */ /* 0x000fe200078e0218 */
[----:B------:R-:W-:-:S13]  /*1120*/  @!P1 R2UR UR5, R23 ;  /* 0x00000000170592ca */ /* 0x000fda00000e0000 */
[----:B------:R-:W2:Y:S01]  /*1130*/  @!P1 LD.E R45, desc[UR4][R30.64] ;  /* 0x000000041e2d9980 */ /* 0x000ea2000c101900 */
[C---:B------:R-:W-:Y:S02]  /*1140*/  @!P1 R2UR UR6, R22.reuse ;  /* 0x00000000160692ca */ /* 0x040fe400000e0000 */
[C---:B------:R-:W-:Y:S02]  /*1150*/  @!P1 R2UR UR7, R23.reuse ;  /* 0x00000000170792ca */ /* 0x040fe400000e0000 */
[----:B------:R-:W-:Y:S02]  /*1160*/  @!P1 R2UR UR8, R22 ;  /* 0x00000000160892ca */ /* 0x000fe400000e0000 */
[----:B------:R-:W-:Y:S01]  /*1170*/  @!P1 R2UR UR9, R23 ;  /* 0x00000000170992ca */ /* 0x000fe200000e0000 */
[----:B--2---:R-:W-:Y:S08]  /*1180*/  @!P1 ST.E desc[UR4][R26.64+-0x4], R45 ;  /* 0xfffffc2d1a009985 */ /* 0x004ff0000c101904 */
[----:B------:R1:W-:Y:S04]  /*1190*/  @!P1 ST.E desc[UR6][R30.64], R42 ;  /* 0x0000002a1e009985 */ /* 0x0003e8000c101906 */
[----:B------:R-:W2:Y:S04]  /*11a0*/  @!P1 LD.E R40, desc[UR8][R28.64] ;  /* 0x000000081c289980 */ /* 0x000ea8000c101900 */
[----:B0-----:R-:W2:Y:S01]  /*11b0*/  LD.E R43, desc[UR10][R26.64] ;  /* 0x0000000a1a2b7980 */ /* 0x001ea2000c101900 */
        /* <DEDUP_REMOVED lines=13> */
[----:B-1----:R-:W2:Y:S01]  /*1290*/  LD.E R42, desc[UR10][R26.64+0x4] ;  /* 0x0000040a1a2a7980 */ /* 0x002ea2000c101900 */
[----:B------:R-:W-:Y:S01]  /*12a0*/  @!P2 VIADD R35, R35, 0x1 ;  /* 0x000000012323a836 */ /* 0x000fe20000000000 */
[----:B--2---:R-:W-:-:S13]  /*12b0*/  FSETP.GT.AND P0, PT, R42, R40, PT ;  /* 0x000000282a00720b */ /* 0x004fda0003f04000 */
[----:B------:R-:W-:Y:S01]  /*12c0*/  @!P0 R2UR UR4, R22 ;  /* 0x00000000160482ca */ /* 0x000fe200000e0000 */
[----:B------:R-:W-:Y:S01]  /*12d0*/  @!P0 IMAD.WIDE R30, R35, 0x4, R24 ;  /* 0x00000004231e8825 */ /* 0x000fe200078e0218 */
[----:B------:R-:W-:-:S13]  /*12e0*/  @!P0 R2UR UR5, R23 ;  /* 0x00000000170582ca */ /* 0x000fda00000e0000 */
[----:B------:R-:W2:Y:S01]  /*12f0*/  @!P0 LD.E R45, desc[UR4][R30.64] ;  /* 0x000000041e2d8980 */ /* 0x000ea2000c101900 */
[----:B------:R-:W-:Y:S01]  /*1300*/  VIADD R39, R39, 0x4 ;  /* 0x0000000427277836 */ /* 0x000fe20000000000 */
[----:B------:R-:W-:Y:S01]  /*1310*/  @!P0 R2UR UR6, R22 ;  /* 0x00000000160682ca */ /* 0x000fe200000e0000 */
[----:B------:R-:W-:Y:S01]  /*1320*/  @!P0 VIADD R35, R35, 0x1 ;  /* 0x0000000123238836 */ /* 0x000fe20000000000 */
[----:B------:R-:W-:Y:S02]  /*1330*/  @!P0 R2UR UR7, R23 ;  /* 0x00000000170782ca */ /* 0x000fe400000e0000 */
[----:B------:R-:W-:Y:S02]  /*1340*/  ISETP.NE.AND P2, PT, R39, RZ, PT ;  /* 0x000000ff2700720c */ /* 0x000fe40003f45270 */
[----:B0-----:R-:W-:-:S05]  /*1350*/  IADD3 R32, P1, PT, R26, 0x10, RZ ;  /* 0x000000101a207810 */ /* 0x001fca0007f3e0ff */
[----:B------:R-:W-:Y:S01]  /*1360*/  IMAD.X R33, RZ, RZ, R27, P1 ;  /* 0x000000ffff217224 */ /* 0x000fe200008e061b */
[----:B--2---:R1:W-:Y:S04]  /*1370*/  @!P0 ST.E desc[UR4][R26.64+0x4], R45 ;  /* 0x0000042d1a008985 */ /* 0x0043e8000c101904 */
[----:B------:R1:W-:Y:S01]  /*1380*/  @!P0 ST.E desc[UR6][R30.64], R42 ;  /* 0x0000002a1e008985 */ /* 0x0003e2000c101906 */
[----:B------:R-:W-:Y:S05]  /*1390*/  @P2 BRA `(.L_x_44) ;  /* 0xfffffff800ec2947 */ /* 0x000fea000383ffff */
.L_x_43:
[----:B------:R-:W-:Y:S05]  /*13a0*/  BSYNC.RECONVERGENT B3 ;  /* 0x0000000000037941 */ /* 0x000fea0003800200 */
.L_x_42:
[----:B-1----:R-:W-:-:S05]  /*13b0*/  VIADD R27, R38, 0xffffffff ;  /* 0xffffffff261b7836 */ /* 0x002fca0000000000 */
[----:B------:R-:W-:-:S04]  /*13c0*/  LOP3.LUT R32, R27, 0x3, RZ, 0xc0, !PT ;  /* 0x000000031b207812 */ /* 0x000fc800078ec0ff */
[----:B------:R-:W-:-:S13]  /*13d0*/  ISETP.NE.AND P0, PT, R32, RZ, PT ;  /* 0x000000ff2000720c */ /* 0x000fda0003f05270 */
[----:B------:R-:W-:Y:S05]  /*13e0*/  @!P0 BRA `(.L_x_41) ;  /* 0x0000000000f08947 */ /* 0x000fea0003800000 */
[C---:B0-----:R-:W-:Y:S01]  /*13f0*/  R2UR UR4, R22.reuse ;  /* 0x00000000160472ca */ /* 0x041fe200000e0000 */
[--C-:B------:R-:W-:Y:S01]  /*1400*/  IMAD.WIDE.U32 R28, R37, 0x4, R24.reuse ;  /* 0x00000004251c7825 */ /* 0x100fe200078e0018 */
[----:B------:R-:W-:Y:S02]  /*1410*/  R2UR UR5, R23 ;  /* 0x00000000170572ca */ /* 0x000fe400000e0000 */
[----:B------:R-:W-:Y:S01]  /*1420*/  R2UR UR6, R22 ;  /* 0x00000000160672ca */ /* 0x000fe200000e0000 */
[----:B------:R-:W-:Y:S01]  /*1430*/  IMAD.WIDE.U32 R26, R27, 0x4, R24 ;  /* 0x000000041b1a7825 */ /* 0x000fe200078e0018 */
[----:B------:R-:W-:-:S09]  /*1440*/  R2UR UR7, R23 ;  /* 0x00000000170772ca */ /* 0x000fd200000e0000 */
[----:B------:R-:W2:Y:S04]  /*1450*/  LD.E R37, desc[UR4][R28.64] ;  /* 0x000000041c257980 */ /* 0x000ea8000c101900 */
[----:B------:R-:W2:Y:S01]  /*1460*/  LD.E R30, desc[UR6][R26.64] ;  /* 0x000000061a1e7980 */ /* 0x000ea2000c101900 */
[----:B------:R-:W-:Y:S01]  /*1470*/  BSSY.RECONVERGENT B3, `(.L_x_45) ;  /* 0x000000d000037945 */ /* 0x000fe20003800200 */
[----:B------:R-:W-:Y:S02]  /*1480*/  ISETP.NE.AND P1, PT, R32, 0x1, PT ;  /* 0x000000012000780c */ /* 0x000fe40003f25270 */
[----:B--2---:R-:W-:-:S13]  /*1490*/  FSETP.GT.AND P0, PT, R37, R30, PT ;  /* 0x0000001e2500720b */ /* 0x004fda0003f04000 */
[----:B------:R-:W-:Y:S05]  /*14a0*/  @P0 BRA `(.L_x_46) ;  /* 0x0000000000240947 */ /* 0x000fea0003800000 */
[----:B------:R-:W-:Y:S01]  /*14b0*/  R2UR UR4, R22 ;  /* 0x00000000160472ca */ /* 0x000fe200000e0000 */
[----:B------:R-:W-:Y:S01]  /*14c0*/  IMAD.WIDE R30, R35, 0x4, R24 ;  /* 0x00000004231e7825 */ /* 0x000fe200078e0218 */
[----:B------:R-:W-:-:S13]  /*14d0*/  R2UR UR5, R23 ;  /* 0x00000000170572ca */ /* 0x000fda00000e0000 */
[----:B------:R-:W2:Y:S01]  /*14e0*/  LD.E R33, desc[UR4][R30.64] ;  /* 0x000000041e217980 */ /* 0x000ea2000c101900 */
[----:B------:R-:W-:Y:S01]  /*14f0*/  R2UR UR6, R22 ;  /* 0x00000000160672ca */ /* 0x000fe200000e0000 */
[----:B------:R-:W-:Y:S01]  /*1500*/  VIADD R35, R35, 0x1 ;  /* 0x0000000123237836 */ /* 0x000fe20000000000 */
[----:B------:R-:W-:Y:S01]  /*1510*/  R2UR UR7, R23 ;  /* 0x00000000170772ca */ /* 0x000fe200000e0000 */
[----:B--2---:R0:W-:-:S12]  /*1520*/  ST.E desc[UR4][R28.64], R33 ;  /* 0x000000211c007985 */ /* 0x0041d8000c101904 */
[----:B------:R0:W-:Y:S02]  /*1530*/  ST.E desc[UR6][R30.64], R37 ;  /* 0x000000251e007985 */ /* 0x0001e4000c101906 */
.L_x_46:
[----:B------:R-:W-:Y:S05]  /*1540*/  BSYNC.RECONVERGENT B3 ;  /* 0x0000000000037941 */ /* 0x000fea0003800200 */
.L_x_45:
[----:B------:R-:W-:Y:S05]  /*1550*/  @!P1 BRA `(.L_x_41) ;  /* 0x0000000000949947 */ /* 0x000fea0003800000 */
[C---:B------:R-:W-:Y:S02]  /*1560*/  R2UR UR4, R22.reuse ;  /* 0x00000000160472ca */ /* 0x040fe400000e0000 */
[C---:B------:R-:W-:Y:S02]  /*1570*/  R2UR UR5, R23.reuse ;  /* 0x00000000170572ca */ /* 0x040fe400000e0000 */
[----:B------:R-:W-:Y:S02]  /*1580*/  R2UR UR6, R22 ;  /* 0x00000000160672ca */ /* 0x000fe400000e0000 */
[----:B------:R-:W-:-:S09]  /*1590*/  R2UR UR7, R23 ;  /* 0x00000000170772ca */ /* 0x000fd200000e0000 */
[----:B0-----:R-:W2:Y:S04]  /*15a0*/  LD.E R37, desc[UR4][R28.64+0x4] ;  /* 0x000004041c257980 */ /* 0x001ea8000c101900 */
        /* <DEDUP_REMOVED lines=14> */
.L_x_48:
[----:B------:R-:W-:Y:S05]  /*1690*/  BSYNC.RECONVERGENT B3 ;  /* 0x0000000000037941 */ /* 0x000fea0003800200 */
.L_x_47:
[----:B------:R-:W-:Y:S05]  /*16a0*/  @!P1 BRA `(.L_x_41) ;  /* 0x0000000000409947 */ /* 0x000fea0003800000 */
[C---:B------:R-:W-:Y:S02]  /*16b0*/  R2UR UR6, R22.reuse ;  /* 0x00000000160672ca */ /* 0x040fe400000e0000 */
[C---:B------:R-:W-:Y:S02]  /*16c0*/  R2UR UR7, R23.reuse ;  /* 0x00000000170772ca */ /* 0x040fe400000e0000 */
[----:B------:R-:W-:Y:S02]  /*16d0*/  R2UR UR4, R22 ;  /* 0x00000000160472ca */ /* 0x000fe400000e0000 */
[----:B------:R-:W-:-:S09]  /*16e0*/  R2UR UR5, R23 ;  /* 0x00000000170572ca */ /* 0x000fd200000e0000 */
[----:B------:R-:W2:Y:S04]  /*16f0*/  LD.E R26, desc[UR6][R26.64] ;  /* 0x000000061a1a7980 */ /* 0x000ea8000c101900 */
[----:B0-----:R-:W2:Y:S02]  /*1700*/  LD.E R37, desc[UR4][R28.64+0x8] ;  /* 0x000008041c257980 */ /* 0x001ea4000c101900 */
[----:B--2---:R-:W-:-:S13]  /*1710*/  FSETP.GT.AND P0, PT, R37, R26, PT ;  /* 0x0000001a2500720b */ /* 0x004fda0003f04000 */
[----:B------:R-:W-:Y:S01]  /*1720*/  @!P0 R2UR UR4, R22 ;  /* 0x00000000160482ca */ /* 0x000fe200000e0000 */
[----:B------:R-:W-:Y:S01]  /*1730*/  @!P0 IMAD.WIDE R30, R35, 0x4, R24 ;  /* 0x00000004231e8825 */ /* 0x000fe200078e0218 */
[----:B------:R-:W-:-:S13]  /*1740*/  @!P0 R2UR UR5, R23 ;  /* 0x00000000170582ca */ /* 0x000fda00000e0000 */
[----:B------:R-:W2:Y:S01]  /*1750*/  @!P0 LD.E R33, desc[UR4][R30.64] ;  /* 0x000000041e218980 */ /* 0x000ea2000c101900 */
[----:B------:R-:W-:Y:S01]  /*1760*/  @!P0 R2UR UR6, R22 ;  /* 0x00000000160682ca */ /* 0x000fe200000e0000 */
[----:B------:R-:W-:Y:S01]  /*1770*/  @!P0 VIADD R35, R35, 0x1 ;  /* 0x0000000123238836 */ /* 0x000fe20000000000 */
[----:B------:R-:W-:Y:S01]  /*1780*/  @!P0 R2UR UR7, R23 ;  /* 0x00000000170782ca */ /* 0x000fe200000e0000 */
[----:B--2---:R1:W-:-:S12]  /*1790*/  @!P0 ST.E desc[UR4][R28.64+0x8], R33 ;  /* 0x000008211c008985 */ /* 0x0043d8000c101904 */
[----:B------:R1:W-:Y:S02]  /*17a0*/  @!P0 ST.E desc[UR6][R30.64], R37 ;  /* 0x000000251e008985 */ /* 0x0003e4000c101906 */
.L_x_41:
[----:B------:R-:W-:Y:S05]  /*17b0*/  BSYNC.RECONVERGENT B0 ;  /* 0x0000000000007941 */ /* 0x000fea0003800200 */
.L_x_40:
[----:B0-----:R-:W-:Y:S01]  /*17c0*/  R2UR UR6, R22 ;  /* 0x00000000160672ca */ /* 0x001fe200000e0000 */
[----:B-1----:R-:W-:Y:S01]  /*17d0*/  VIADD R29, R38, 0xffffffff ;  /* 0xffffffff261d7836 */ /* 0x002fe20000000000 */
[----:B------:R-:W-:Y:S01]  /*17e0*/  R2UR UR7, R23 ;  /* 0x00000000170772ca */ /* 0x000fe200000e0000 */
[--C-:B------:R-:W-:Y:S01]  /*17f0*/  IMAD.WIDE R26, R35, 0x4, R24.reuse ;  /* 0x00000004231a7825 */ /* 0x100fe200078e0218 */
[----:B------:R-:W-:Y:S02]  /*1800*/  R2UR UR4, R22 ;  /* 0x00000000160472ca */ /* 0x000fe400000e0000 */
[----:B------:R-:W-:Y:S01]  /*1810*/  R2UR UR5, R23 ;  /* 0x00000000170572ca */ /* 0x000fe200000e0000 */
[----:B------:R-:W-:-:S08]  /*1820*/  IMAD.WIDE R28, R29, 0x4, R24 ;  /* 0x000000041d1c7825 */ /* 0x000fd000078e0218 */
[----:B------:R-:W2:Y:S04]  /*1830*/  LD.E R33, desc[UR6][R26.64] ;  /* 0x000000061a217980 */ /* 0x000ea8000c101900 */
[----:B------:R-:W3:Y:S01]  /*1840*/  LD.E R31, desc[UR4][R28.64] ;  /* 0x000000041c1f7980 */ /* 0x000ee2000c101900 */
[----:B------:R-:W-:-:S03]  /*1850*/  ISETP.NE.AND P0, PT, R36, R35, PT ;  /* 0x000000232400720c */ /* 0x000fc60003f05270 */
[----:B--2---:R0:W-:Y:S04]  /*1860*/  ST.E desc[UR4][R28.64], R33 ;  /* 0x000000211c007985 */ /* 0x0041e8000c101904 */
[----:B---3--:R0:W-:Y:S06]  /*1870*/  ST.E desc[UR6][R26.64], R31 ;  /* 0x0000001f1a007985 */ /* 0x0081ec000c101906 */
[----:B------:R-:W-:Y:S05]  /*1880*/  @!P0 BRA `(.L_x_49) ;  /* 0x0000000000288947 */ /* 0x000fea0003800000 */
[----:B------:R-:W-:Y:S01]  /*1890*/  ISETP.GE.AND P0, PT, R36, R35, PT ;  /* 0x000000232400720c */ /* 0x000fe20003f06270 */
[----:B------:R-:W-:-:S12]  /*18a0*/  BSSY.RECONVERGENT B0, `(.L_x_50) ;  /* 0x0000007000007945 */ /* 0x000fd80003800200 */
[----:B------:R-:W-:Y:S05]  /*18b0*/  @!P0 BRA `(.L_x_51) ;  /* 0x0000000000148947 */ /* 0x000fea0003800000 */
[--C-:B0-----:R-:W-:Y:S02]  /*18c0*/  IMAD.IADD R28, R38, 0x1, -R35.reuse ;  /* 0x00000001261c7824 */ /* 0x101fe400078e0a23 */
[----:B------:R-:W-:Y:S02]  /*18d0*/  IMAD.IADD R36, R36, 0x1, -R35 ;  /* 0x0000000124247824 */ /* 0x000fe400078e0a23 */
[----:B------:R-:W-:Y:S02]  /*18e0*/  IMAD.MOV.U32 R24, RZ, RZ, R26 ;  /* 0x000000ffff187224 */ /* 0x000fe400078e001a */
[----:B------:R-:W-:Y:S02]  /*18f0*/  IMAD.MOV.U32 R25, RZ, RZ, R27 ;  /* 0x000000ffff197224 */ /* 0x000fe400078e001b */
[----:B------:R-:W-:-:S07]  /*1900*/  IMAD.MOV.U32 R35, RZ, RZ, R28 ;  /* 0x000000ffff237224 */ /* 0x000fce00078e001c */
.L_x_51:
[----:B------:R-:W-:Y:S05]  /*1910*/  BSYNC.RECONVERGENT B0 ;  /* 0x0000000000007941 */ /* 0x000fea0003800200 */
.L_x_50:
[----:B------:R-:W-:Y:S05]  /*1920*/  BRA `(.L_x_52) ;  /* 0xfffffff400447947 */ /* 0x000fea000383ffff */
.L_x_49:
[----:B------:R-:W-:Y:S05]  /*1930*/  BSYNC.RECONVERGENT B1 ;  /* 0x0000000000017941 */ /* 0x000fea0003800200 */
.L_x_39:
[----:B------:R-:W-:Y:S01]  /*1940*/  R2UR UR4, R22 ;  /* 0x00000000160472ca */ /* 0x000fe200000e0000 */
[----:B------:R-:W-:Y:S01]  /*1950*/  IMAD.WIDE R24, R36, 0x4, R24 ;  /* 0x0000000424187825 */ /* 0x000fe200078e0218 */
[----:B------:R-:W-:-:S03]  /*1960*/  R2UR UR5, R23 ;  /* 0x00000000170572ca */ /* 0x000fc600000e0000 */
[----:B------:R-:W-:Y:S02]  /*1970*/  IMAD.MOV.U32 R22, RZ, RZ, R0 ;  /* 0x000000ffff167224 */ /* 0x000fe400078e0000 */
[----:B------:R-:W-:-:S08]  /*1980*/  IMAD.MOV.U32 R23, RZ, RZ, 0x0 ;  /* 0x00000000ff177424 */ /* 0x000fd000078e00ff */
[----:B------:R0:W0:Y:S02]  /*1990*/  LD.E R25, desc[UR4][R24.64] ;  /* 0x0000000418197980 */ /* 0x000024000c101900 */
[----:B0-----:R-:W-:Y:S05]  /*19a0*/  RET.REL.NODEC R22 `(_Z14qselect_kernelPKfPfiii) ;  /* 0xffffffe416947950 */ /* 0x001fea0003c3ffff */
.L_x_53:
        /* <DEDUP_REMOVED lines=13> */
.L_x_54:


//--------------------- .nv.global.init           --------------------------
	.section	.nv.global.init,"aw",@progbits
.nv.global.init:
	.type		$str,@object
	.size		$str,(.L_0 - $str)
$str:
        /*0000*/ 	.byte	0x41, 0x6c, 0x6c, 0x6f, 0x63, 0x61, 0x74, 0x69, 0x6f, 0x6e, 0x20, 0x66, 0x61, 0x69, 0x6c, 0x65
        /*0010*/ 	.byte	0x64, 0x0a, 0x00
.L_0:


//--------------------- .nv.shared.reserved.0     --------------------------
	.section	.nv.shared.reserved.0,"aw",@nobits
	.weak		__nv_reservedSMEM_offset_0_alias
	.size		__nv_reservedSMEM_offset_0_alias, 0, 64
	.other		__nv_reservedSMEM_offset_0_alias,@"STO_CUDA_RESERVED_SHARED STV_DEFAULT"
__nv_reservedSMEM_offset_0_alias:
	.zero		0
	.zero		64


//--------------------- .nv.constant0._Z13select_kernelPKfPfiii --------------------------
	.section	.nv.constant0._Z13select_kernelPKfPfiii,"a",@progbits
	.sectionflags	@""
	.align	4
.nv.constant0._Z13select_kernelPKfPfiii:
	.zero		924


//--------------------- .nv.constant0._Z14qselect_kernelPKfPfiii --------------------------
	.section	.nv.constant0._Z14qselect_kernelPKfPfiii,"a",@progbits
	.sectionflags	@""
	.align	4
.nv.constant0._Z14qselect_kernelPKfPfiii:
	.zero		924


//--------------------- SYMBOLS --------------------------

	.type		.nv.reservedSmem.offset0,@object
	.size		.nv.reservedSmem.offset0,0x4
	.type		malloc,@function
	.type		vprintf,@function
	.type		free,@function
